def attn_fwd(
    Q,
    K,
    V,
    Out,
    Lse,
    sm_scale,
    stride_qz,
    stride_qh,
    stride_qm,
    stride_qk,
    stride_kz,
    stride_kh,
    stride_kn,
    stride_kk,
    stride_vz,
    stride_vh,
    stride_vn,
    stride_vk,
    stride_oz,
    stride_oh,
    stride_om,
    stride_ok,
    seqlen_q,
    seqlen_k,
    BLOCK_M: tl.constexpr,
    BLOCK_N: tl.constexpr,
    HEAD_DIM: tl.constexpr,
    CAUSAL: tl.constexpr,
):
    start_m = tl.program_id(0)
    off_hz = tl.program_id(1)
    q_off = off_hz * stride_qh
    k_off = off_hz * stride_kh
    v_off = off_hz * stride_vh
    offs_m = start_m * BLOCK_M + tl.arange(0, BLOCK_M)
    offs_d = tl.arange(0, HEAD_DIM)
    offs_n = tl.arange(0, BLOCK_N)
    q_ptrs = Q + q_off + offs_m[:, None] * stride_qm + offs_d[None, :] * stride_qk
    k_ptrs = K + k_off + offs_d[:, None] * stride_kk + offs_n[None, :] * stride_kn
    v_ptrs = V + v_off + offs_n[:, None] * stride_vn + offs_d[None, :] * stride_vk
    m_i = tl.full([BLOCK_M], float("-inf"), dtype=tl.float32)
    l_i = tl.zeros([BLOCK_M], dtype=tl.float32) + 1.0
    acc = tl.zeros([BLOCK_M, HEAD_DIM], dtype=tl.float32)
    q = tl.load(q_ptrs)
    acc, l_i, m_i = _attn_fwd_inner(
        acc,
        l_i,
        m_i,
        q,
        k_ptrs,
        v_ptrs,
        sm_scale,
        stride_kn,
        stride_vn,
        start_m,
        seqlen_k,
        BLOCK_M,
        BLOCK_N,
        HEAD_DIM,
        CAUSAL,
    )
    acc = acc / l_i[:, None]
    lse = m_i + tl.math.log2(l_i) / 1.4426950408889634
    o_ptrs = (
        Out
        + off_hz * stride_oh
        + offs_m[:, None] * stride_om
        + offs_d[None, :] * stride_ok
    )
    tl.store(o_ptrs, acc.to(Out.dtype.element_ty))
    tl.store(Lse + off_hz * seqlen_q + offs_m, lse)

# config = {"BLOCK_M": 256, "BLOCK_N": 128, "HEAD_DIM": 16, "arch": "sm_90", "causal": true, "dtype": "fp16", "num_stages": 2, "num_warps": 8}
# arch = sm_90


// ===== COMPILED SASS (sm_90a) =====

	.target	sm_90a

	.elftype	@"ET_EXEC"


//--------------------- .note.nv.tkinfo           --------------------------
	.section	.note.nv.tkinfo,"",@"SHT_NOTE"
	.sectionflags	@"SHF_NOTE_NV_TKINFO"
	.tkinfo
        /*0018*/ 	.word	0x00000002
        /*0030*/ 	.string	""
        /*0030*/ 	.string	"ptxas"
        /*0030*/ 	.string	"Cuda compilation tools, release 13.0, V13.0.88"
        /*0030*/ 	.string	"Build cuda_13.0.r13.0/compiler.36424714_0"
        /*0030*/ 	.string	"-v  -suppress-debug-info  -lineinfo  -arch sm_90a "



//--------------------- .note.nv.cuinfo           --------------------------
	.section	.note.nv.cuinfo,"",@"SHT_NOTE"
	.sectionflags	@"SHF_NOTE_NV_CUINFO"
        /*0018*/ 	.short	0x0002
        /*001a*/ 	.short	0x005a
        /*001c*/ 	.short	0x0082
	.zero		2


//--------------------- .nv.info                  --------------------------
	.section	.nv.info,"",@"SHT_CUDA_INFO"
	.align	4


	//----- nvinfo : EIATTR_REGCOUNT
	.align		4
        /*0000*/ 	.byte	0x04, 0x2f
        /*0002*/ 	.short	(.L_2 - .L_1)
	.align		4
.L_1:
        /*0004*/ 	.word	index@(attn_fwd)
        /*0008*/ 	.word	0x000000ff


	//----- nvinfo : EIATTR_FRAME_SIZE
	.align		4
.L_2:
        /*000c*/ 	.byte	0x04, 0x11
        /*000e*/ 	.short	(.L_4 - .L_3)
	.align		4
.L_3:
        /*0010*/ 	.word	index@(attn_fwd)
        /*0014*/ 	.word	0x00000010


	//----- nvinfo : EIATTR_MIN_STACK_SIZE
	.align		4
.L_4:
        /*0018*/ 	.byte	0x04, 0x12
        /*001a*/ 	.short	(.L_6 - .L_5)
	.align		4
.L_5:
        /*001c*/ 	.word	index@(attn_fwd)
        /*0020*/ 	.word	0x00000010
.L_6:


//--------------------- .nv.compat                --------------------------
	.section	.nv.compat,"",@"SHT_CUDA_COMPAT_INFO"
	.align	4
        /*0000*/ 	.byte	0x02, 0x09, 0x01, 0x00, 0x02, 0x02, 0x04, 0x00, 0x02, 0x05, 0x05, 0x00, 0x03, 0x07, 0x01, 0x01
        /*0010*/ 	.byte	0x02, 0x03, 0x00, 0x00, 0x02, 0x06, 0x01, 0x00, 0x04, 0x0b, 0x08, 0x00, 0x00, 0x00, 0x00, 0x00
        /*0020*/ 	.byte	0x00, 0x00, 0x00, 0x00


//--------------------- .nv.info.attn_fwd         --------------------------
	.section	.nv.info.attn_fwd,"",@"SHT_CUDA_INFO"
	.sectionflags	@""
	.align	4


	//----- nvinfo : EIATTR_CUDA_API_VERSION
	.align		4
        /*0000*/ 	.byte	0x04, 0x37
        /*0002*/ 	.short	(.L_8 - .L_7)
.L_7:
        /*0004*/ 	.word	0x00000082


	//----- nvinfo : EIATTR_KPARAM_INFO
	.align		4
.L_8:
        /*0008*/ 	.byte	0x04, 0x17
        /*000a*/ 	.short	(.L_10 - .L_9)
.L_9:
        /*000c*/ 	.word	0x00000000
        /*0010*/ 	.short	0x0019
        /*0012*/ 	.short	0x0080
        /*0014*/ 	.byte	0x00, 0xf4, 0x21, 0x00


	//----- nvinfo : EIATTR_KPARAM_INFO
	.align		4
.L_10:
        /*0018*/ 	.byte	0x04, 0x17
        /*001a*/ 	.short	(.L_12 - .L_11)
.L_11:
        /*001c*/ 	.word	0x00000000
        /*0020*/ 	.short	0x0018
        /*0022*/ 	.short	0x0078
        /*0024*/ 	.byte	0x00, 0xf4, 0x21, 0x00


	//----- nvinfo : EIATTR_KPARAM_INFO
	.align		4
.L_12:
        /*0028*/ 	.byte	0x04, 0x17
        /*002a*/ 	.short	(.L_14 - .L_13)
.L_13:
        /*002c*/ 	.word	0x00000000
        /*0030*/ 	.short	0x0017
        /*0032*/ 	.short	0x0070
        /*0034*/ 	.byte	0x00, 0xf0, 0x11, 0x00


	//----- nvinfo : EIATTR_KPARAM_INFO
	.align		4
.L_14:
        /*0038*/ 	.byte	0x04, 0x17
        /*003a*/ 	.short	(.L_16 - .L_15)
.L_15:
        /*003c*/ 	.word	0x00000000
        /*0040*/ 	.short	0x0016
        /*0042*/ 	.short	0x006c
        /*0044*/ 	.byte	0x00, 0xf0, 0x11, 0x00


	//----- nvinfo : EIATTR_KPARAM_INFO
	.align		4
.L_16:
        /*0048*/ 	.byte	0x04, 0x17
        /*004a*/ 	.short	(.L_18 - .L_17)
.L_17:
        /*004c*/ 	.word	0x00000000
        /*0050*/ 	.short	0x0015
        /*0052*/ 	.short	0x0068
        /*0054*/ 	.byte	0x00, 0xf0, 0x11, 0x00


	//----- nvinfo : EIATTR_KPARAM_INFO
	.align		4
.L_18:
        /*0058*/ 	.byte	0x04, 0x17
        /*005a*/ 	.short	(.L_20 - .L_19)
.L_19:
        /*005c*/ 	.word	0x00000000
        /*0060*/ 	.short	0x0014
        /*0062*/ 	.short	0x0064
        /*0064*/ 	.byte	0x00, 0xf0, 0x11, 0x00


	//----- nvinfo : EIATTR_KPARAM_INFO
	.align		4
.L_20:
        /*0068*/ 	.byte	0x04, 0x17
        /*006a*/ 	.short	(.L_22 - .L_21)
.L_21:
        /*006c*/ 	.word	0x00000000
        /*0070*/ 	.short	0x0013
        /*0072*/ 	.short	0x0060
        /*0074*/ 	.byte	0x00, 0xf0, 0x11, 0x00


	//----- nvinfo : EIATTR_KPARAM_INFO
	.align		4
.L_22:
        /*0078*/ 	.byte	0x04, 0x17
        /*007a*/ 	.short	(.L_24 - .L_23)
.L_23:
        /*007c*/ 	.word	0x00000000
        /*0080*/ 	.short	0x0012
        /*0082*/ 	.short	0x005c
        /*0084*/ 	.byte	0x00, 0xf0, 0x11, 0x00


	//----- nvinfo : EIATTR_KPARAM_INFO
	.align		4
.L_24:
        /*0088*/ 	.byte	0x04, 0x17
        /*008a*/ 	.short	(.L_26 - .L_25)
.L_25:
        /*008c*/ 	.word	0x00000000
        /*0090*/ 	.short	0x0011
        /*0092*/ 	.short	0x0058
        /*0094*/ 	.byte	0x00, 0xf0, 0x11, 0x00


	//----- nvinfo : EIATTR_KPARAM_INFO
	.align		4
.L_26:
        /*0098*/ 	.byte	0x04, 0x17
        /*009a*/ 	.short	(.L_28 - .L_27)
.L_27:
        /*009c*/ 	.word	0x00000000
        /*00a0*/ 	.short	0x0010
        /*00a2*/ 	.short	0x0054
        /*00a4*/ 	.byte	0x00, 0xf0, 0x11, 0x00


	//----- nvinfo : EIATTR_KPARAM_INFO
	.align		4
.L_28:
        /*00a8*/ 	.byte	0x04, 0x17
        /*00aa*/ 	.short	(.L_30 - .L_29)
.L_29:
        /*00ac*/ 	.word	0x00000000
        /*00b0*/ 	.short	0x000f
        /*00b2*/ 	.short	0x0050
        /*00b4*/ 	.byte	0x00, 0xf0, 0x11, 0x00


	//----- nvinfo : EIATTR_KPARAM_INFO
	.align		4
.L_30:
        /*00b8*/ 	.byte	0x04, 0x17
        /*00ba*/ 	.short	(.L_32 - .L_31)
.L_31:
        /*00bc*/ 	.word	0x00000000
        /*00c0*/ 	.short	0x000e
        /*00c2*/ 	.short	0x004c
        /*00c4*/ 	.byte	0x00, 0xf0, 0x11, 0x00


	//----- nvinfo : EIATTR_KPARAM_INFO
	.align		4
.L_32:
        /*00c8*/ 	.byte	0x04, 0x17
        /*00ca*/ 	.short	(.L_34 - .L_33)
.L_33:
        /*00cc*/ 	.word	0x00000000
        /*00d0*/ 	.short	0x000d
        /*00d2*/ 	.short	0x0048
        /*00d4*/ 	.byte	0x00, 0xf0, 0x11, 0x00


	//----- nvinfo : EIATTR_KPARAM_INFO
	.align		4
.L_34:
        /*00d8*/ 	.byte	0x04, 0x17
        /*00da*/ 	.short	(.L_36 - .L_35)
.L_35:
        /*00dc*/ 	.word	0x00000000
        /*00e0*/ 	.short	0x000c
        /*00e2*/ 	.short	0x0044
        /*00e4*/ 	.byte	0x00, 0xf0, 0x11, 0x00


	//----- nvinfo : EIATTR_KPARAM_INFO
	.align		4
.L_36:
        /*00e8*/ 	.byte	0x04, 0x17
        /*00ea*/ 	.short	(.L_38 - .L_37)
.L_37:
        /*00ec*/ 	.word	0x00000000
        /*00f0*/ 	.short	0x000b
        /*00f2*/ 	.short	0x0040
        /*00f4*/ 	.byte	0x00, 0xf0, 0x11, 0x00


	//----- nvinfo : EIATTR_KPARAM_INFO
	.align		4
.L_38:
        /*00f8*/ 	.byte	0x04, 0x17
        /*00fa*/ 	.short	(.L_40 - .L_39)
.L_39:
        /*00fc*/ 	.word	0x00000000
        /*0100*/ 	.short	0x000a
        /*0102*/ 	.short	0x003c
        /*0104*/ 	.byte	0x00, 0xf0, 0x11, 0x00


	//----- nvinfo : EIATTR_KPARAM_INFO
	.align		4
.L_40:
        /*0108*/ 	.byte	0x04, 0x17
        /*010a*/ 	.short	(.L_42 - .L_41)
.L_41:
        /*010c*/ 	.word	0x00000000
        /*0110*/ 	.short	0x0009
        /*0112*/ 	.short	0x0038
        /*0114*/ 	.byte	0x00, 0xf0, 0x11, 0x00


	//----- nvinfo : EIATTR_KPARAM_INFO
	.align		4
.L_42:
        /*0118*/ 	.byte	0x04, 0x17
        /*011a*/ 	.short	(.L_44 - .L_43)
.L_43:
        /*011c*/ 	.word	0x00000000
        /*0120*/ 	.short	0x0008
        /*0122*/ 	.short	0x0034
        /*0124*/ 	.byte	0x00, 0xf0, 0x11, 0x00


	//----- nvinfo : EIATTR_KPARAM_INFO
	.align		4
.L_44:
        /*0128*/ 	.byte	0x04, 0x17
        /*012a*/ 	.short	(.L_46 - .L_45)
.L_45:
        /*012c*/ 	.word	0x00000000
        /*0130*/ 	.short	0x0007
        /*0132*/ 	.short	0x0030
        /*0134*/ 	.byte	0x00, 0xf0, 0x11, 0x00


	//----- nvinfo : EIATTR_KPARAM_INFO
	.align		4
.L_46:
        /*0138*/ 	.byte	0x04, 0x17
        /*013a*/ 	.short	(.L_48 - .L_47)
.L_47:
        /*013c*/ 	.word	0x00000000
        /*0140*/ 	.short	0x0006
        /*0142*/ 	.short	0x002c
        /*0144*/ 	.byte	0x00, 0xf0, 0x11, 0x00


	//----- nvinfo : EIATTR_KPARAM_INFO
	.align		4
.L_48:
        /*0148*/ 	.byte	0x04, 0x17
        /*014a*/ 	.short	(.L_50 - .L_49)
.L_49:
        /*014c*/ 	.word	0x00000000
        /*0150*/ 	.short	0x0005
        /*0152*/ 	.short	0x0028
        /*0154*/ 	.byte	0x00, 0xf0, 0x11, 0x00


	//----- nvinfo : EIATTR_KPARAM_INFO
	.align		4
.L_50:
        /*0158*/ 	.byte	0x04, 0x17
        /*015a*/ 	.short	(.L_52 - .L_51)
.L_51:
        /*015c*/ 	.word	0x00000000
        /*0160*/ 	.short	0x0004
        /*0162*/ 	.short	0x0020
        /*0164*/ 	.byte	0x00, 0xf4, 0x21, 0x00


	//----- nvinfo : EIATTR_KPARAM_INFO
	.align		4
.L_52:
        /*0168*/ 	.byte	0x04, 0x17
        /*016a*/ 	.short	(.L_54 - .L_53)
.L_53:
        /*016c*/ 	.word	0x00000000
        /*0170*/ 	.short	0x0003
        /*0172*/ 	.short	0x0018
        /*0174*/ 	.byte	0x00, 0xf4, 0x21, 0x00


	//----- nvinfo : EIATTR_KPARAM_INFO
	.align		4
.L_54:
        /*0178*/ 	.byte	0x04, 0x17
        /*017a*/ 	.short	(.L_56 - .L_55)
.L_55:
        /*017c*/ 	.word	0x00000000
        /*0180*/ 	.short	0x0002
        /*0182*/ 	.short	0x0010
        /*0184*/ 	.byte	0x00, 0xf4, 0x21, 0x00


	//----- nvinfo : EIATTR_KPARAM_INFO
	.align		4
.L_56:
        /*0188*/ 	.byte	0x04, 0x17
        /*018a*/ 	.short	(.L_58 - .L_57)
.L_57:
        /*018c*/ 	.word	0x00000000
        /*0190*/ 	.short	0x0001
        /*0192*/ 	.short	0x0008
        /*0194*/ 	.byte	0x00, 0xf4, 0x21, 0x00


	//----- nvinfo : EIATTR_KPARAM_INFO
	.align		4
.L_58:
        /*0198*/ 	.byte	0x04, 0x17
        /*019a*/ 	.short	(.L_60 - .L_59)
.L_59:
        /*019c*/ 	.word	0x00000000
        /*01a0*/ 	.short	0x0000
        /*01a2*/ 	.short	0x0000
        /*01a4*/ 	.byte	0x00, 0xf4, 0x21, 0x00


	//----- nvinfo : EIATTR_SPARSE_MMA_MASK
	.align		4
.L_60:
        /*01a8*/ 	.byte	0x03, 0x50
        /*01aa*/ 	.short	0x0000


	//----- nvinfo : EIATTR_MAXREG_COUNT
	.align		4
        /*01ac*/ 	.byte	0x03, 0x1b
        /*01ae*/ 	.short	0x00ff


	//----- nvinfo : EIATTR_NUM_BARRIERS
	.align		4
        /*01b0*/ 	.byte	0x02, 0x4c
        /*01b2*/ 	.byte	0x01
	.zero		1


	//----- nvinfo : EIATTR_ANNOTATIONS
	.align		4
        /*01b4*/ 	.byte	0x04, 0x55
        /*01b6*/ 	.short	(.L_62 - .L_61)


	//   ....[0]....
.L_61:
        /*01b8*/ 	.word	0x00000001
        /*01bc*/ 	.byte	0x30, 0x0d, 0x00, 0x00, 0x01, 0x00, 0x00, 0x00, 0x70, 0x0d, 0x00, 0x00, 0x01, 0x00, 0x00, 0x00
        /*01cc*/ 	.byte	0x70, 0x11, 0x00, 0x00, 0x01, 0x00, 0x00, 0x00, 0x80, 0x11, 0x00, 0x00


	//----- nvinfo : EIATTR_MERCURY_ISA_VERSION
	.align		4
.L_62:
        /*01d8*/ 	.byte	0x03, 0x5f
        /*01da*/ 	.short	0x0101


	//----- nvinfo : EIATTR_COOP_GROUP_MASK_REGIDS
	.align		4
        /*01dc*/ 	.byte	0x04, 0x29
        /*01de*/ 	.short	(.L_64 - .L_63)


	//   ....[0]....
.L_63:
        /*01e0*/ 	.word	0xffffffff


	//   ....[1]....
        /*01e4*/ 	.word	0xffffffff


	//   ....[2]....
        /*01e8*/ 	.word	0xffffffff


	//   ....[3]....
        /*01ec*/ 	.word	0xffffffff


	//   ....[4]....
        /*01f0*/ 	.word	0xffffffff


	//   ....[5]....
        /*01f4*/ 	.word	0xffffffff


	//   ....[6]....
        /*01f8*/ 	.word	0xffffffff


	//   ....[7]....
        /*01fc*/ 	.word	0xffffffff


	//   ....[8]....
        /*0200*/ 	.word	0xffffffff


	//   ....[9]....
        /*0204*/ 	.word	0xffffffff


	//   ....[10]....
        /*0208*/ 	.word	0xffffffff


	//   ....[11]....
        /*020c*/ 	.word	0xffffffff


	//   ....[12]....
        /*0210*/ 	.word	0xffffffff


	//   ....[13]....
        /*0214*/ 	.word	0xffffffff


	//   ....[14]....
        /*0218*/ 	.word	0xffffffff


	//   ....[15]....
        /*021c*/ 	.word	0xffffffff


	//----- nvinfo : EIATTR_COOP_GROUP_INSTR_OFFSETS
	.align		4
.L_64:
        /*0220*/ 	.byte	0x04, 0x28
        /*0222*/ 	.short	(.L_66 - .L_65)


	//   ....[0]....
.L_65:
        /*0224*/ 	.word	0x00002ff0


	//   ....[1]....
        /*0228*/ 	.word	0x00003050


	//   ....[2]....
        /*022c*/ 	.word	0x00003550


	//   ....[3]....
        /*0230*/ 	.word	0x00003570


	//   ....[4]....
        /*0234*/ 	.word	0x00004170


	//   ....[5]....
        /*0238*/ 	.word	0x00004310


	//   ....[6]....
        /*023c*/ 	.word	0x00004e20


	//   ....[7]....
        /*0240*/ 	.word	0x00004e80


	//   ....[8]....
        /*0244*/ 	.word	0x00006d90


	//   ....[9]....
        /*0248*/ 	.word	0x00006da0


	//   ....[10]....
        /*024c*/ 	.word	0x00006db0


	//   ....[11]....
        /*0250*/ 	.word	0x00006dc0


	//   ....[12]....
        /*0254*/ 	.word	0x00006e30


	//   ....[13]....
        /*0258*/ 	.word	0x00006e50


	//   ....[14]....
        /*025c*/ 	.word	0x00006e70


	//   ....[15]....
        /*0260*/ 	.word	0x00006e80


	//----- nvinfo : EIATTR_EXIT_INSTR_OFFSETS
	.align		4
.L_66:
        /*0264*/ 	.byte	0x04, 0x1c
        /*0266*/ 	.short	(.L_68 - .L_67)


	//   ....[0]....
.L_67:
        /*0268*/ 	.word	0x00008530


	//----- nvinfo : EIATTR_REQNTID
	.align		4
.L_68:
        /*026c*/ 	.byte	0x04, 0x10
        /*026e*/ 	.short	(.L_70 - .L_69)
.L_69:
        /*0270*/ 	.word	0x00000100
        /*0274*/ 	.word	0x00000001
        /*0278*/ 	.word	0x00000001


	//----- nvinfo : EIATTR_CBANK_PARAM_SIZE
	.align		4
.L_70:
        /*027c*/ 	.byte	0x03, 0x19
        /*027e*/ 	.short	0x0088


	//----- nvinfo : EIATTR_PARAM_CBANK
	.align		4
        /*0280*/ 	.byte	0x04, 0x0a
        /*0282*/ 	.short	(.L_72 - .L_71)
	.align		4
.L_71:
        /*0284*/ 	.word	index@(.nv.constant0.attn_fwd)
        /*0288*/ 	.short	0x0210
        /*028a*/ 	.short	0x0088


	//----- nvinfo : EIATTR_SW_WAR
	.align		4
.L_72:
        /*028c*/ 	.byte	0x04, 0x36
        /*028e*/ 	.short	(.L_74 - .L_73)
.L_73:
        /*0290*/ 	.word	0x00000008
.L_74:


//--------------------- .nv.callgraph             --------------------------
	.section	.nv.callgraph,"",@"SHT_CUDA_CALLGRAPH"
	.align	4
	.sectionentsize	8
	.align		4
        /*0000*/ 	.word	0x00000000
	.align		4
        /*0004*/ 	.word	0xffffffff
	.align		4
        /*0008*/ 	.word	0x00000000
	.align		4
        /*000c*/ 	.word	0xfffffffe
	.align		4
        /*0010*/ 	.word	0x00000000
	.align		4
        /*0014*/ 	.word	0xfffffffd
	.align		4
        /*0018*/ 	.word	0x00000000
	.align		4
        /*001c*/ 	.word	0xfffffffc


//--------------------- .nv.constant4             --------------------------
	.section	.nv.constant4,"a",@progbits
	.align	8
	.align		8
.nv.constant4:
        /*0000*/ 	.dword	_$_str


//--------------------- .text.attn_fwd            --------------------------
	.section	.text.attn_fwd,"ax",@progbits
	.align	128
        .global         attn_fwd
        .type           attn_fwd,@function
        .size           attn_fwd,(.L_x_3 - attn_fwd)
        .other          attn_fwd,@"STO_CUDA_ENTRY STV_DEFAULT"
attn_fwd:
.text.attn_fwd:
[----:B------:R-:W0:Y:S01]  /*0000*/  LDC R1, c[0x0][0x28] ;  /* 0x00000a00ff017b82 */ /* 0x000e220000000800 */
[----:B------:R-:W1:Y:S07]  /*0010*/  S2R R168, SR_TID.X ;  /* 0x0000000000a87919 */ /* 0x000e6e0000002100 */
[----:B------:R-:W2:Y:S01]  /*0020*/  S2UR UR24, SR_CTAID.Y ;  /* 0x00000000001879c3 */ /* 0x000ea20000002600 */
[----:B------:R-:W-:Y:S01]  /*0030*/  ULDC.64 UR4, c[0x0][0x240] ;  /* 0x0000900000047ab9 */ /* 0x000fe20000000a00 */
[----:B------:R-:W-:Y:S01]  /*0040*/  ULDC.64 UR20, c[0x0][0x208] ;  /* 0x0000820000147ab9 */ /* 0x000fe20000000a00 */
[----:B------:R-:W1:Y:S01]  /*0050*/  S2R R0, SR_CTAID.X ;  /* 0x0000000000007919 */ /* 0x000e620000002500 */
[----:B0-----:R-:W-:-:S04]  /*0060*/  VIADD R1, R1, 0xfffffff0 ;  /* 0xfffffff001017836 */ /* 0x001fc80000000000 */
[----:B------:R-:W0:Y:S08]  /*0070*/  LDC.64 R4, c[0x0][0x210] ;  /* 0x00008400ff047b82 */ /* 0x000e300000000a00 */
[----:B------:R-:W3:Y:S01]  /*0080*/  LDC R33, c[0x0][0x248] ;  /* 0x00009200ff217b82 */ /* 0x000ee20000000800 */
[----:B--2---:R-:W-:-:S04]  /*0090*/  UIMAD UR4, UR24, UR4, URZ ;  /* 0x00000004180472a4 */ /* 0x004fc8000f8e023f */
[----:B------:R-:W-:Y:S01]  /*00a0*/  USHF.L.U32 UR6, UR4, 0x1, URZ ;  /* 0x0000000104067899 */ /* 0x000fe2000800063f */
[----:B-1----:R-:W-:-:S05]  /*00b0*/  PRMT R2, R168, 0x6540, R0 ;  /* 0x00006540a8027816 */ /* 0x002fca0000000000 */
[----:B------:R-:W-:Y:S01]  /*00c0*/  IMAD R0, R2, UR5, RZ ;  /* 0x0000000502007c24 */ /* 0x000fe2000f8e02ff */
[----:B------:R-:W-:Y:S01]  /*00d0*/  UIMAD.WIDE UR4, UR4, 0x2, URZ ;  /* 0x00000002040478a5 */ /* 0x000fe2000f8e023f */
[----:B---3--:R-:W-:Y:S02]  /*00e0*/  IMAD.SHL.U32 R7, R33, 0x2, RZ ;  /* 0x0000000221077824 */ /* 0x008fe400078e00ff */
[C---:B------:R-:W-:Y:S02]  /*00f0*/  IMAD.SHL.U32 R3, R0.reuse, 0x2, RZ ;  /* 0x0000000200037824 */ /* 0x040fe400078e00ff */
[----:B------:R-:W-:-:S03]  /*0100*/  IMAD.HI R0, R0, 0x2, RZ ;  /* 0x0000000200007827 */ /* 0x000fc600078e02ff */
[----:B0-----:R-:W-:Y:S01]  /*0110*/  IADD3 R2, P0, P1, R3, UR6, R4 ;  /* 0x0000000603027c10 */ /* 0x001fe2000f91e004 */
[C---:B------:R-:W-:Y:S02]  /*0120*/  IMAD R23, R33.reuse, 0xa, RZ ;  /* 0x0000000a21177824 */ /* 0x040fe400078e02ff */
[C---:B------:R-:W-:Y:S01]  /*0130*/  IMAD R15, R33.reuse, 0x6, RZ ;  /* 0x00000006210f7824 */ /* 0x040fe200078e02ff */
[----:B------:R-:W-:Y:S01]  /*0140*/  IADD3.X R3, R0, UR5, R5, P0, P1 ;  /* 0x0000000500037c10 */ /* 0x000fe200087e2405 */
[C---:B------:R-:W-:Y:S01]  /*0150*/  IMAD R5, R33.reuse, 0x12, RZ ;  /* 0x0000001221057824 */ /* 0x040fe200078e02ff */
[CC--:B------:R-:W-:Y:S01]  /*0160*/  LEA R6, P4, R33.reuse, R2.reuse, 0x2 ;  /* 0x0000000221067211 */ /* 0x0c0fe200078810ff */
[----:B------:R-:W-:Y:S01]  /*0170*/  IMAD R13, R33, 0x5, RZ ;  /* 0x00000005210d7824 */ /* 0x000fe200078e02ff */
[-C--:B------:R-:W-:Y:S01]  /*0180*/  IADD3 R4, P6, R7, R2.reuse, RZ ;  /* 0x0000000207047210 */ /* 0x080fe20007fde0ff */
[----:B------:R-:W-:Y:S01]  /*0190*/  IMAD R9, R33, 0x3, RZ ;  /* 0x0000000321097824 */ /* 0x000fe200078e02ff */
[-C--:B------:R-:W-:Y:S01]  /*01a0*/  LEA.HI.X.SX32 R7, R7, R3.reuse, 0x1, P4 ;  /* 0x0000000307077211 */ /* 0x080fe200020f0eff */
[----:B------:R-:W-:Y:S01]  /*01b0*/  IMAD.SHL.U32 R11, R33, 0x4, RZ ;  /* 0x00000004210b7824 */ /* 0x000fe200078e00ff */
[-C--:B------:R-:W-:Y:S01]  /*01c0*/  IADD3 R20, P0, R5, R2.reuse, RZ ;  /* 0x0000000205147210 */ /* 0x080fe20007f1e0ff */
[----:B------:R-:W-:Y:S01]  /*01d0*/  IMAD R27, R33, 0xc, RZ ;  /* 0x0000000c211b7824 */ /* 0x000fe200078e02ff */
[-C--:B------:R-:W-:Y:S01]  /*01e0*/  IADD3 R12, P4, R23, R2.reuse, RZ ;  /* 0x00000002170c7210 */ /* 0x080fe20007f9e0ff */
[----:B------:R-:W-:Y:S01]  /*01f0*/  IMAD R31, R33, 0xe, RZ ;  /* 0x0000000e211f7824 */ /* 0x000fe200078e02ff */
[-C--:B------:R-:W-:Y:S01]  /*0200*/  IADD3 R8, P5, R15, R2.reuse, RZ ;  /* 0x000000020f087210 */ /* 0x080fe20007fbe0ff */
[C---:B------:R-:W-:Y:S01]  /*0210*/  IMAD R25, R33.reuse, 0x14, RZ ;  /* 0x0000001421197824 */ /* 0x040fe200078e02ff */
[CC--:B------:R-:W-:Y:S01]  /*0220*/  LEA.HI.X.SX32 R5, R33.reuse, R3.reuse, 0x1, P6 ;  /* 0x0000000321057211 */ /* 0x0c0fe200030f0eff */
[C---:B------:R-:W-:Y:S01]  /*0230*/  IMAD.SHL.U32 R19, R33.reuse, 0x8, RZ ;  /* 0x0000000821137824 */ /* 0x040fe200078e00ff */
[CC--:B------:R-:W-:Y:S01]  /*0240*/  LEA R10, P6, R33.reuse, R2.reuse, 0x3 ;  /* 0x00000002210a7211 */ /* 0x0c0fe200078c18ff */
[----:B------:R-:W-:Y:S01]  /*0250*/  IMAD R29, R33, 0x16, RZ ;  /* 0x00000016211d7824 */ /* 0x000fe200078e02ff */
[-C--:B------:R-:W-:Y:S01]  /*0260*/  LEA.HI.X.SX32 R13, R13, R3.reuse, 0x1, P4 ;  /* 0x000000030d0d7211 */ /* 0x080fe200020f0eff */
[----:B------:R-:W-:Y:S01]  /*0270*/  IMAD R35, R33, 0x18, RZ ;  /* 0x0000001821237824 */ /* 0x000fe200078e02ff */
[-C--:B------:R-:W-:Y:S01]  /*0280*/  LEA.HI.X.SX32 R9, R9, R3.reuse, 0x1, P5 ;  /* 0x0000000309097211 */ /* 0x080fe200028f0eff */
[C---:B------:R-:W-:Y:S01]  /*0290*/  IMAD R17, R33.reuse, 0x7, RZ ;  /* 0x0000000721117824 */ /* 0x040fe200078e02ff */
[CC--:B------:R-:W-:Y:S01]  /*02a0*/  LEA R18, P4, R33.reuse, R2.reuse, 0x4 ;  /* 0x0000000221127211 */ /* 0x0c0fe200078820ff */
[----:B------:R-:W-:Y:S01]  /*02b0*/  IMAD R21, R33, 0x9, RZ ;  /* 0x0000000921157824 */ /* 0x000fe200078e02ff */
[-C--:B------:R-:W-:Y:S01]  /*02c0*/  IADD3 R14, P5, R27, R2.reuse, RZ ;  /* 0x000000021b0e7210 */ /* 0x080fe20007fbe0ff */
[----:B------:R-:W-:Y:S01]  /*02d0*/  IMAD R37, R33, 0x1a, RZ ;  /* 0x0000001a21257824 */ /* 0x000fe200078e02ff */
[-C--:B------:R-:W-:Y:S01]  /*02e0*/  LEA.HI.X.SX32 R11, R11, R3.reuse, 0x1, P6 ;  /* 0x000000030b0b7211 */ /* 0x080fe200030f0eff */
[----:B------:R-:W-:Y:S01]  /*02f0*/  IMAD R39, R33, 0x1c, RZ ;  /* 0x0000001c21277824 */ /* 0x000fe200078e02ff */
[-C--:B------:R-:W-:Y:S01]  /*0300*/  IADD3 R22, P3, R25, R2.reuse, RZ ;  /* 0x0000000219167210 */ /* 0x080fe20007f7e0ff */
[----:B------:R-:W-:Y:S01]  /*0310*/  IMAD R41, R33, 0x1e, RZ ;  /* 0x0000001e21297824 */ /* 0x000fe200078e02ff */
[-C--:B------:R-:W-:Y:S01]  /*0320*/  IADD3 R16, P6, R31, R2.reuse, RZ ;  /* 0x000000021f107210 */ /* 0x080fe20007fde0ff */
[----:B------:R-:W-:Y:S01]  /*0330*/  IMAD R25, R33, 0xb, RZ ;  /* 0x0000000b21197824 */ /* 0x000fe200078e02ff */
[-C--:B------:R-:W-:Y:S01]  /*0340*/  IADD3 R24, P2, R29, R2.reuse, RZ ;  /* 0x000000021d187210 */ /* 0x080fe20007f5e0ff */
[----:B------:R-:W-:Y:S01]  /*0350*/  IMAD R29, R33, 0xd, RZ ;  /* 0x0000000d211d7824 */ /* 0x000fe200078e02ff */
[-C--:B------:R-:W-:Y:S01]  /*0360*/  LEA.HI.X.SX32 R19, R19, R3.reuse, 0x1, P4 ;  /* 0x0000000313137211 */ /* 0x080fe200020f0eff */
[----:B------:R0:W2:Y:S01]  /*0370*/  LDG.E.U16 R0, desc[UR20][R2.64] ;  /* 0x0000001402007981 */ /* 0x0000a2000c1e1500 */
[-C--:B------:R-:W-:Y:S01]  /*0380*/  IADD3 R26, P1, R35, R2.reuse, RZ ;  /* 0x00000002231a7210 */ /* 0x080fe20007f3e0ff */
[----:B------:R-:W-:Y:S01]  /*0390*/  IMAD R33, R33, 0xf, RZ ;  /* 0x0000000f21217824 */ /* 0x000fe200078e02ff */
[----:B------:R-:W-:Y:S01]  /*03a0*/  LEA.HI.X.SX32 R15, R15, R3, 0x1, P5 ;  /* 0x000000030f0f7211 */ /* 0x000fe200028f0eff */
[----:B------:R-:W3:Y:S01]  /*03b0*/  LDG.E.U16 R18, desc[UR20][R18.64] ;  /* 0x0000001412127981 */ /* 0x000ee2000c1e1500 */
[----:B------:R-:W-:-:S02]  /*03c0*/  IADD3 R28, P5, R37, R2, RZ ;  /* 0x00000002251c7210 */ /* 0x000fc40007fbe0ff */
[-C--:B------:R-:W-:Y:S01]  /*03d0*/  LEA.HI.X.SX32 R17, R17, R3.reuse, 0x1, P6 ;  /* 0x0000000311117211 */ /* 0x080fe200030f0eff */
[----:B------:R1:W4:Y:S01]  /*03e0*/  LDG.E.U16 R4, desc[UR20][R4.64] ;  /* 0x0000001404047981 */ /* 0x000322000c1e1500 */
[-C--:B------:R-:W-:Y:S02]  /*03f0*/  LEA.HI.X.SX32 R21, R21, R3.reuse, 0x1, P0 ;  /* 0x0000000315157211 */ /* 0x080fe400000f0eff */
[-C--:B------:R-:W-:Y:S01]  /*0400*/  IADD3 R30, P6, R39, R2.reuse, RZ ;  /* 0x00000002271e7210 */ /* 0x080fe20007fde0ff */
[----:B------:R5:W4:Y:S01]  /*0410*/  LDG.E.U16 R6, desc[UR20][R6.64] ;  /* 0x0000001406067981 */ /* 0x000b22000c1e1500 */
[-C--:B------:R-:W-:Y:S02]  /*0420*/  LEA.HI.X.SX32 R23, R23, R3.reuse, 0x1, P3 ;  /* 0x0000000317177211 */ /* 0x080fe400018f0eff */
[----:B0-----:R-:W-:Y:S01]  /*0430*/  IADD3 R2, P4, R41, R2, RZ ;  /* 0x0000000229027210 */ /* 0x001fe20007f9e0ff */
[----:B------:R-:W4:Y:S01]  /*0440*/  LDG.E.U16 R20, desc[UR20][R20.64] ;  /* 0x0000001414147981 */ /* 0x000f22000c1e1500 */
[----:B------:R-:W-:-:S02]  /*0450*/  LEA.HI.X.SX32 R25, R25, R3, 0x1, P2 ;  /* 0x0000000319197211 */ /* 0x000fc400010f0eff */
[-C--:B------:R-:W-:Y:S01]  /*0460*/  LEA.HI.X.SX32 R27, R27, R3.reuse, 0x1, P1 ;  /* 0x000000031b1b7211 */ /* 0x080fe200008f0eff */
[----:B------:R-:W4:Y:S01]  /*0470*/  LDG.E.U16 R22, desc[UR20][R22.64] ;  /* 0x0000001416167981 */ /* 0x000f22000c1e1500 */
[-C--:B------:R-:W-:Y:S02]  /*0480*/  LEA.HI.X.SX32 R29, R29, R3.reuse, 0x1, P5 ;  /* 0x000000031d1d7211 */ /* 0x080fe400028f0eff */
[-C--:B------:R-:W-:Y:S01]  /*0490*/  LEA.HI.X.SX32 R31, R31, R3.reuse, 0x1, P6 ;  /* 0x000000031f1f7211 */ /* 0x080fe200030f0eff */
[----:B------:R0:W4:Y:S01]  /*04a0*/  LDG.E.U16 R8, desc[UR20][R8.64] ;  /* 0x0000001408087981 */ /* 0x000122000c1e1500 */
[----:B------:R-:W-:-:S03]  /*04b0*/  LEA.HI.X.SX32 R3, R33, R3, 0x1, P4 ;  /* 0x0000000321037211 */ /* 0x000fc600020f0eff */
[----:B------:R-:W4:Y:S04]  /*04c0*/  LDG.E.U16 R24, desc[UR20][R24.64] ;  /* 0x0000001418187981 */ /* 0x000f28000c1e1500 */
[----:B------:R0:W4:Y:S04]  /*04d0*/  LDG.E.U16 R10, desc[UR20][R10.64] ;  /* 0x000000140a0a7981 */ /* 0x000128000c1e1500 */
[----:B------:R-:W4:Y:S04]  /*04e0*/  LDG.E.U16 R26, desc[UR20][R26.64] ;  /* 0x000000141a1a7981 */ /* 0x000f28000c1e1500 */
[----:B------:R-:W4:Y:S04]  /*04f0*/  LDG.E.U16 R12, desc[UR20][R12.64] ;  /* 0x000000140c0c7981 */ /* 0x000f28000c1e1500 */
[----:B------:R-:W4:Y:S04]  /*0500*/  LDG.E.U16 R28, desc[UR20][R28.64] ;  /* 0x000000141c1c7981 */ /* 0x000f28000c1e1500 */
[----:B------:R-:W4:Y:S04]  /*0510*/  LDG.E.U16 R15, desc[UR20][R14.64] ;  /* 0x000000140e0f7981 */ /* 0x000f28000c1e1500 */
[----:B------:R-:W4:Y:S04]  /*0520*/  LDG.E.U16 R30, desc[UR20][R30.64] ;  /* 0x000000141e1e7981 */ /* 0x000f28000c1e1500 */
[----:B------:R-:W4:Y:S04]  /*0530*/  LDG.E.U16 R17, desc[UR20][R16.64] ;  /* 0x0000001410117981 */ /* 0x000f28000c1e1500 */
[----:B------:R0:W4:Y:S01]  /*0540*/  LDG.E.U16 R2, desc[UR20][R2.64] ;  /* 0x0000001402027981 */ /* 0x000122000c1e1500 */
[----:B------:R-:W1:Y:S01]  /*0550*/  S2UR UR4, SR_CgaCtaId ;  /* 0x00000000000479c3 */ /* 0x000e620000008800 */
[----:B------:R-:W-:-:S02]  /*0560*/  UMOV UR25, 0x400 ;  /* 0x0000040000197882 */ /* 0x000fc40000000000 */
[----:B-1----:R-:W-:-:S05]  /*0570*/  ULEA UR25, UR4, UR25, 0x18 ;  /* 0x0000001904197291 */ /* 0x002fca000f8ec03f */
[----:B------:R-:W1:Y:S01]  /*0580*/  S2UR UR4, SR_CTAID.X ;  /* 0x00000000000479c3 */ /* 0x000e620000002500 */
[C---:B------:R-:W-:Y:S02]  /*0590*/  IMAD.SHL.U32 R5, R168.reuse, 0x20, RZ ;  /* 0x00000020a8057824 */ /* 0x040fe400078e00ff */
[----:B-----5:R-:W-:-:S03]  /*05a0*/  IMAD.SHL.U32 R7, R168, 0x2, RZ ;  /* 0x00000002a8077824 */ /* 0x020fc600078e00ff */
[----:B------:R-:W-:-:S04]  /*05b0*/  LOP3.LUT R32, R5, 0x1800, RZ, 0xc0, !PT ;  /* 0x0000180005207812 */ /* 0x000fc800078ec0ff */
[----:B------:R-:W-:Y:S01]  /*05c0*/  LOP3.LUT R5, R32, 0x7e, R7, 0xf8, !PT ;  /* 0x0000007e20057812 */ /* 0x000fe200078ef807 */
[----:B-1----:R-:W-:-:S04]  /*05d0*/  USHF.L.U32 UR4, UR4, 0x8, URZ ;  /* 0x0000000804047899 */ /* 0x002fc8000800063f */
[----:B------:R-:W-:-:S04]  /*05e0*/  UIADD3 UR28, UR4, 0x100, URZ ;  /* 0x00000100041c7890 */ /* 0x000fc8000fffe03f */
[----:B------:R-:W-:Y:S01]  /*05f0*/  UISETP.GE.AND UP0, UPT, UR28, 0x1, UPT ;  /* 0x000000011c00788c */ /* 0x000fe2000bf06270 */
[C---:B0-----:R-:W-:Y:S02]  /*0600*/  LOP3.LUT R9, R5.reuse, 0x10, RZ, 0x3c, !PT ;  /* 0x0000001005097812 */ /* 0x041fe400078e3cff */
[----:B------:R-:W-:-:S03]  /*0610*/  LOP3.LUT R11, R5, 0x20, RZ, 0x3c, !PT ;  /* 0x00000020050b7812 */ /* 0x000fc600078e3cff */
[----:B------:R-:W-:Y:S02]  /*0620*/  PLOP3.LUT P0, PT, PT, PT, UP0, 0x80, 0x0 ;  /* 0x000000000000781c */ /* 0x000fe40003f0f008 */
[C---:B------:R-:W-:Y:S02]  /*0630*/  LOP3.LUT R3, R5.reuse, 0x30, RZ, 0x3c, !PT ;  /* 0x0000003005037812 */ /* 0x040fe400078e3cff */
[C---:B------:R-:W-:Y:S02]  /*0640*/  LOP3.LUT R13, R5.reuse, 0x40, RZ, 0x3c, !PT ;  /* 0x00000040050d7812 */ /* 0x040fe400078e3cff */
[----:B------:R-:W-:Y:S01]  /*0650*/  LOP3.LUT R19, R5, 0x50, RZ, 0x3c, !PT ;  /* 0x0000005005137812 */ /* 0x000fe200078e3cff */
[----:B------:R-:W-:Y:S01]  /*0660*/  IMAD.MOV.U32 R14, RZ, RZ, 0x3f800000 ;  /* 0x3f800000ff0e7424 */ /* 0x000fe200078e00ff */
[----:B------:R-:W-:Y:S01]  /*0670*/  CS2R R160, SRZ ;  /* 0x0000000000a07805 */ /* 0x000fe2000001ff00 */
[----:B------:R-:W-:Y:S01]  /*0680*/  IMAD.MOV.U32 R116, RZ, RZ, -0x800000 ;  /* 0xff800000ff747424 */ /* 0x000fe200078e00ff */
[----:B------:R-:W-:Y:S01]  /*0690*/  CS2R R162, SRZ ;  /* 0x0000000000a27805 */ /* 0x000fe2000001ff00 */
[----:B------:R-:W-:Y:S01]  /*06a0*/  IMAD.MOV.U32 R139, RZ, RZ, -0x800000 ;  /* 0xff800000ff8b7424 */ /* 0x000fe200078e00ff */
[----:B------:R-:W-:Y:S01]  /*06b0*/  CS2R R164, SRZ ;  /* 0x0000000000a47805 */ /* 0x000fe2000001ff00 */
[----:B------:R-:W-:Y:S01]  /*06c0*/  IMAD.MOV.U32 R181, RZ, RZ, -0x800000 ;  /* 0xff800000ffb57424 */ /* 0x000fe200078e00ff */
[----:B------:R-:W-:Y:S01]  /*06d0*/  CS2R R166, SRZ ;  /* 0x0000000000a67805 */ /* 0x000fe2000001ff00 */
[----:B------:R-:W-:Y:S01]  /*06e0*/  IMAD.MOV.U32 R16, RZ, RZ, 0x3f800000 ;  /* 0x3f800000ff107424 */ /* 0x000fe200078e00ff */
[----:B------:R-:W-:Y:S01]  /*06f0*/  CS2R R152, SRZ ;  /* 0x0000000000987805 */ /* 0x000fe2000001ff00 */
[----:B------:R-:W-:Y:S01]  /*0700*/  IMAD.MOV.U32 R175, RZ, RZ, 0x3f800000 ;  /* 0x3f800000ffaf7424 */ /* 0x000fe200078e00ff */
[----:B------:R-:W-:-:S02]  /*0710*/  CS2R R154, SRZ ;  /* 0x00000000009a7805 */ /* 0x000fc4000001ff00 */
[----:B------:R-:W-:Y:S02]  /*0720*/  CS2R R156, SRZ ;  /* 0x00000000009c7805 */ /* 0x000fe4000001ff00 */
[----:B------:R-:W-:Y:S01]  /*0730*/  CS2R R158, SRZ ;  /* 0x00000000009e7805 */ /* 0x000fe2000001ff00 */
[----:B--2---:R-:W-:Y:S04]  /*0740*/  STS.U16 [R5+UR25], R0 ;  /* 0x0000000005007988 */ /* 0x004fe80008000419 */
[----:B---3--:R-:W-:Y:S04]  /*0750*/  STS.U16 [R5+UR25+0x400], R18 ;  /* 0x0004001205007988 */ /* 0x008fe80008000419 */
[----:B----4-:R0:W-:Y:S04]  /*0760*/  STS.U16 [R9+UR25+0x80], R4 ;  /* 0x0000800409007988 */ /* 0x0101e80008000419 */
[----:B------:R-:W-:Y:S01]  /*0770*/  STS.U16 [R9+UR25+0x480], R20 ;  /* 0x0004801409007988 */ /* 0x000fe20008000419 */
[----:B0-----:R-:W-:-:S03]  /*0780*/  LOP3.LUT R4, R5, 0x60, RZ, 0x3c, !PT ;  /* 0x0000006005047812 */ /* 0x001fc600078e3cff */
[----:B------:R-:W-:Y:S01]  /*0790*/  STS.U16 [R11+UR25+0x100], R6 ;  /* 0x000100060b007988 */ /* 0x000fe20008000419 */
[----:B------:R-:W-:-:S03]  /*07a0*/  LOP3.LUT R5, R5, 0x70, RZ, 0x3c, !PT ;  /* 0x0000007005057812 */ /* 0x000fc600078e3cff */
[----:B------:R-:W-:Y:S04]  /*07b0*/  STS.U16 [R11+UR25+0x500], R22 ;  /* 0x000500160b007988 */ /* 0x000fe80008000419 */
[----:B------:R-:W-:Y:S04]  /*07c0*/  STS.U16 [R3+UR25+0x180], R8 ;  /* 0x0001800803007988 */ /* 0x000fe80008000419 */
[----:B------:R0:W-:Y:S04]  /*07d0*/  STS.U16 [R3+UR25+0x580], R24 ;  /* 0x0005801803007988 */ /* 0x0001e80008000419 */
[----:B------:R-:W-:Y:S04]  /*07e0*/  STS.U16 [R13+UR25+0x200], R10 ;  /* 0x0002000a0d007988 */ /* 0x000fe80008000419 */
[----:B------:R-:W-:Y:S04]  /*07f0*/  STS.U16 [R13+UR25+0x600], R26 ;  /* 0x0006001a0d007988 */ /* 0x000fe80008000419 */
[----:B------:R-:W-:Y:S04]  /*0800*/  STS.U16 [R19+UR25+0x280], R12 ;  /* 0x0002800c13007988 */ /* 0x000fe80008000419 */
[----:B------:R-:W-:Y:S04]  /*0810*/  STS.U16 [R19+UR25+0x680], R28 ;  /* 0x0006801c13007988 */ /* 0x000fe80008000419 */
[----:B------:R-:W-:Y:S04]  /*0820*/  STS.U16 [R4+UR25+0x300], R15 ;  /* 0x0003000f04007988 */ /* 0x000fe80008000419 */
[----:B------:R-:W-:Y:S01]  /*0830*/  STS.U16 [R4+UR25+0x700], R30 ;  /* 0x0007001e04007988 */ /* 0x000fe20008000419 */
[----:B------:R-:W-:-:S03]  /*0840*/  IMAD.MOV.U32 R0, RZ, RZ, -0x800000 ;  /* 0xff800000ff007424 */ /* 0x000fc600078e00ff */
[----:B------:R-:W-:Y:S01]  /*0850*/  STS.U16 [R5+UR25+0x380], R17 ;  /* 0x0003801105007988 */ /* 0x000fe20008000419 */
[----:B------:R-:W-:-:S03]  /*0860*/  IMAD.MOV.U32 R18, RZ, RZ, 0x3f800000 ;  /* 0x3f800000ff127424 */ /* 0x000fc600078e00ff */
[----:B------:R1:W-:Y:S01]  /*0870*/  STS.U16 [R5+UR25+0x780], R2 ;  /* 0x0007800205007988 */ /* 0x0003e20008000419 */
[C---:B0-----:R-:W-:Y:S02]  /*0880*/  LOP3.LUT R3, R168.reuse, 0xf, RZ, 0xc0, !PT ;  /* 0x0000000fa8037812 */ /* 0x041fe400078ec0ff */
[----:B-1----:R-:W-:Y:S01]  /*0890*/  LOP3.LUT R2, R168, 0xe0, RZ, 0xc0, !PT ;  /* 0x000000e0a8027812 */ /* 0x002fe200078ec0ff */
[----:B------:R-:W-:Y:S06]  /*08a0*/  @!P0 BRA `(.L_x_0) ;  /* 0x0000006400c08947 */ /* 0x000fec0003800000 */
[--C-:B------:R-:W-:Y:S01]  /*08b0*/  SHF.R.U32.HI R5, RZ, 0x2, R168.reuse ;  /* 0x00000002ff057819 */ /* 0x100fe200000116a8 */
[----:B------:R-:W-:Y:S01]  /*08c0*/  ULDC.64 UR12, c[0x0][0x250] ;  /* 0x00009400000c7ab9 */ /* 0x000fe20000000a00 */
[----:B------:R-:W-:Y:S01]  /*08d0*/  SHF.R.S32.HI R0, RZ, 0x6, R168 ;  /* 0x00000006ff007819 */ /* 0x000fe200000114a8 */
[----:B------:R-:W-:Y:S01]  /*08e0*/  UIMAD UR12, UR24, UR12, URZ ;  /* 0x0000000c180c72a4 */ /* 0x000fe2000f8e023f */
[----:B------:R-:W-:Y:S01]  /*08f0*/  SHF.R.U32.HI R2, RZ, 0x1, R2 ;  /* 0x00000001ff027819 */ /* 0x000fe20000011602 */
[----:B------:R-:W-:Y:S01]  /*0900*/  ULDC.64 UR16, c[0x0][0x260] ;  /* 0x0000980000107ab9 */ /* 0x000fe20000000a00 */
[----:B------:R-:W-:Y:S01]  /*0910*/  SGXT.U32 R5, R5, 0x3 ;  /* 0x000000030505781a */ /* 0x000fe20000000000 */
[----:B------:R-:W-:Y:S01]  /*0920*/  UIMAD UR16, UR24, UR16, URZ ;  /* 0x00000010181072a4 */ /* 0x000fe2000f8e023f */
[----:B------:R-:W-:Y:S01]  /*0930*/  LOP3.LUT P0, RZ, R168, 0x80, RZ, 0xc0, !PT ;  /* 0x00000080a8ff7812 */ /* 0x000fe2000780c0ff */
[----:B------:R-:W0:Y:S01]  /*0940*/  LDC R19, c[0x0][0x268] ;  /* 0x00009a00ff137b82 */ /* 0x000e220000000800 */
[----:B------:R-:W-:Y:S01]  /*0950*/  SGXT R0, R0, 0x1 ;  /* 0x000000010000781a */ /* 0x000fe20000000200 */
[----:B------:R-:W-:Y:S01]  /*0960*/  ULDC.64 UR8, c[0x0][0x218] ;  /* 0x0000860000087ab9 */ /* 0x000fe20000000a00 */
[----:B------:R-:W-:Y:S01]  /*0970*/  LOP3.LUT R6, R2, UR4, R5, 0xfe, !PT ;  /* 0x0000000402067c12 */ /* 0x000fe2000f8efe05 */
[----:B------:R-:W-:Y:S01]  /*0980*/  ULDC UR4, c[0x0][0x258] ;  /* 0x0000960000047ab9 */ /* 0x000fe20000000800 */
[----:B------:R-:W-:Y:S01]  /*0990*/  SEL R2, RZ, 0x90, !P0 ;  /* 0x00000090ff027807 */ /* 0x000fe20004000000 */
[----:B------:R-:W-:Y:S01]  /*09a0*/  IMAD R3, R3, UR4, RZ ;  /* 0x0000000403037c24 */ /* 0x000fe2000f8e02ff */
[----:B------:R-:W-:Y:S01]  /*09b0*/  LOP3.LUT R0, R0, 0x90, RZ, 0xc0, !PT ;  /* 0x0000009000007812 */ /* 0x000fe200078ec0ff */
[----:B------:R-:W-:Y:S01]  /*09c0*/  USHF.L.U32 UR4, UR12, 0x1, URZ ;  /* 0x000000010c047899 */ /* 0x000fe2000800063f */
[--C-:B------:R-:W-:Y:S01]  /*09d0*/  LOP3.LUT R5, R2, 0x7e, R7.reuse, 0x78, !PT ;  /* 0x0000007e02057812 */ /* 0x100fe200078e7807 */
[----:B------:R-:W-:Y:S01]  /*09e0*/  UIMAD.WIDE UR6, UR16, 0x2, URZ ;  /* 0x00000002100678a5 */ /* 0x000fe2000f8e023f */
[----:B------:R-:W-:Y:S01]  /*09f0*/  LOP3.LUT R7, R0, 0x17e, R7, 0x78, !PT ;  /* 0x0000017e00077812 */ /* 0x000fe200078e7807 */
[----:B------:R-:W-:Y:S01]  /*0a00*/  ULDC.64 UR10, c[0x0][0x220] ;  /* 0x00008800000a7ab9 */ /* 0x000fe20000000a00 */
[--C-:B------:R-:W-:Y:S01]  /*0a10*/  SHF.R.U32.HI R4, RZ, 0x5, R168.reuse ;  /* 0x00000005ff047819 */ /* 0x100fe200000116a8 */
[----:B------:R-:W-:Y:S01]  /*0a20*/  IMAD.U32 R241, RZ, RZ, UR4 ;  /* 0x00000004fff17e24 */ /* 0x000fe2000f8e00ff */
[----:B------:R-:W-:Y:S01]  /*0a30*/  LOP3.LUT R0, R168, 0x7f, RZ, 0xc0, !PT ;  /* 0x0000007fa8007812 */ /* 0x000fe200078ec0ff */
[----:B------:R-:W-:Y:S01]  /*0a40*/  USHF.L.U32 UR4, UR16, 0x1, URZ ;  /* 0x0000000110047899 */ /* 0x000fe2000800063f */
[----:B------:R-:W-:Y:S01]  /*0a50*/  R2UR UR29, R4 ;  /* 0x00000000041d72ca */ /* 0x000fe200000e0000 */
[----:B------:R-:W-:Y:S01]  /*0a60*/  IMAD.U32 R15, RZ, RZ, UR7 ;  /* 0x00000007ff0f7e24 */ /* 0x000fe2000f8e00ff */
[----:B------:R-:W-:Y:S01]  /*0a70*/  LOP3.LUT R8, R168, 0x40, RZ, 0xc0, !PT ;  /* 0x00000040a8087812 */ /* 0x000fe200078ec0ff */
[----:B------:R-:W-:Y:S01]  /*0a80*/  IMAD R4, R0, UR17, RZ ;  /* 0x0000001100047c24 */ /* 0x000fe2000f8e02ff */
[--C-:B------:R-:W-:Y:S01]  /*0a90*/  SHF.R.U32.HI R2, RZ, 0x4, R168.reuse ;  /* 0x00000004ff027819 */ /* 0x100fe200000116a8 */
[C---:B------:R-:W-:Y:S01]  /*0aa0*/  IMAD.SHL.U32 R0, R3.reuse, 0x2, RZ ;  /* 0x0000000203007824 */ /* 0x040fe200078e00ff */
[----:B------:R-:W-:Y:S01]  /*0ab0*/  UMOV UR7, URZ ;  /* 0x0000003f00077c82 */ /* 0x000fe20008000000 */
[----:B------:R-:W-:Y:S01]  /*0ac0*/  IMAD.U32 R195, RZ, RZ, UR4 ;  /* 0x00000004ffc37e24 */ /* 0x000fe2000f8e00ff */
[----:B------:R-:W-:Y:S01]  /*0ad0*/  UIMAD.WIDE UR4, UR12, 0x2, URZ ;  /* 0x000000020c0478a5 */ /* 0x000fe2000f8e023f */
[----:B------:R-:W-:Y:S01]  /*0ae0*/  IMAD R8, R8, 0x20, R5 ;  /* 0x0000002008087824 */ /* 0x000fe200078e0205 */
[----:B------:R-:W-:Y:S01]  /*0af0*/  IADD3 R241, P0, P1, R0, UR8, R241 ;  /* 0x0000000800f17c10 */ /* 0x000fe2000f91e0f1 */
[----:B------:R-:W-:Y:S01]  /*0b00*/  IMAD.SHL.U32 R0, R4, 0x2, RZ ;  /* 0x0000000204007824 */ /* 0x000fe200078e00ff */
[----:B------:R-:W-:Y:S01]  /*0b10*/  SHF.R.U32.HI R5, RZ, 0x7, R168 ;  /* 0x00000007ff057819 */ /* 0x000fe200000116a8 */
[----:B------:R-:W-:Y:S01]  /*0b20*/  IMAD.HI R3, R3, 0x2, RZ ;  /* 0x0000000203037827 */ /* 0x000fe200078e02ff */
[----:B------:R-:W-:Y:S01]  /*0b30*/  SGXT.U32 R2, R2, 0x4 ;  /* 0x000000040202781a */ /* 0x000fe20000000000 */
[----:B------:R-:W-:Y:S01]  /*0b40*/  UIADD3 UR8, UR25, 0x2000, URZ ;  /* 0x0000200019087890 */ /* 0x000fe2000fffe03f */
[----:B------:R-:W-:Y:S01]  /*0b50*/  IADD3 R195, P2, P3, R0, UR10, R195 ;  /* 0x0000000a00c37c10 */ /* 0x000fe2000fb5e0c3 */
[----:B------:R-:W-:Y:S01]  /*0b60*/  IMAD.HI R4, R4, 0x2, RZ ;  /* 0x0000000204047827 */ /* 0x000fe200078e02ff */
[----:B------:R-:W-:Y:S01]  /*0b70*/  SGXT.U32 R0, R5, 0x1 ;  /* 0x000000010500781a */ /* 0x000fe20000000000 */
[----:B------:R-:W-:Y:S01]  /*0b80*/  USHF.R.U32.HI UR8, URZ, 0x4, UR8 ;  /* 0x000000043f087899 */ /* 0x000fe20008011608 */
[----:B------:R-:W-:Y:S01]  /*0b90*/  CS2R R160, SRZ ;  /* 0x0000000000a07805 */ /* 0x000fe2000001ff00 */
[----:B------:R-:W-:Y:S01]  /*0ba0*/  IMAD.U32 R10, RZ, RZ, UR5 ;  /* 0x00000005ff0a7e24 */ /* 0x000fe2000f8e00ff */
[----:B------:R-:W-:Y:S01]  /*0bb0*/  IADD3.X R15, R4, UR11, R15, P2, P3 ;  /* 0x0000000b040f7c10 */ /* 0x000fe200097e640f */
[----:B------:R-:W-:Y:S01]  /*0bc0*/  IMAD R2, R2, UR13, RZ ;  /* 0x0000000d02027c24 */ /* 0x000fe2000f8e02ff */
[----:B------:R-:W-:Y:S01]  /*0bd0*/  USGXT.U32 UR10, UR8, 0xe ;  /* 0x0000000e080a789a */ /* 0x000fe20008000000 */
[----:B------:R-:W-:Y:S01]  /*0be0*/  IMAD.U32 R5, RZ, RZ, UR13 ;  /* 0x0000000dff057e24 */ /* 0x000fe2000f8e00ff */
[----:B------:R-:W-:Y:S01]  /*0bf0*/  IADD3.X R17, R3, UR9, R10, P0, P1 ;  /* 0x0000000903117c10 */ /* 0x000fe200087e240a */
[----:B------:R-:W-:Y:S01]  /*0c00*/  IMAD.U32 R4, RZ, RZ, UR13 ;  /* 0x0000000dff047e24 */ /* 0x000fe2000f8e00ff */
[----:B------:R-:W-:Y:S01]  /*0c10*/  LEA R168, P0, R2, R241, 0x1 ;  /* 0x000000f102a87211 */ /* 0x000fe200078008ff */
[----:B------:R-:W-:Y:S01]  /*0c20*/  IMAD R3, R5, 0x10, R2 ;  /* 0x0000001005037824 */ /* 0x000fe200078e0202 */
[----:B------:R-:W-:Y:S01]  /*0c30*/  UIADD3 UR38, UP0, UR10, 0x2, URZ ;  /* 0x000000020a267890 */ /* 0x000fe2000ff1e03f */
[----:B0-----:R-:W-:Y:S01]  /*0c40*/  IMAD R10, R0, R19, RZ ;  /* 0x00000013000a7224 */ /* 0x001fe200078e02ff */
[----:B------:R-:W-:Y:S01]  /*0c50*/  LEA.HI.X.SX32 R169, R2, R17, 0x1, P0 ;  /* 0x0000001102a97211 */ /* 0x000fe200000f0eff */
[----:B------:R-:W-:Y:S01]  /*0c60*/  IMAD R0, R4, 0x10, R3 ;  /* 0x0000001004007824 */ /* 0x000fe200078e0203 */
[-C--:B------:R-:W-:Y:S01]  /*0c70*/  LEA R22, P1, R3, R241.reuse, 0x1 ;  /* 0x000000f103167211 */ /* 0x080fe200078208ff */
[----:B------:R-:W-:Y:S01]  /*0c80*/  IMAD.U32 R9, RZ, RZ, UR13 ;  /* 0x0000000dff097e24 */ /* 0x000fe2000f8e00ff */
[----:B------:R-:W-:Y:S01]  /*0c90*/  UIADD3.X UR39, UR7, 0x40000040, URZ, UP0, !UPT ;  /* 0x4000004007277890 */ /* 0x000fe200087fe43f */
[----:B------:R-:W-:Y:S01]  /*0ca0*/  IMAD R4, R5, 0x10, R0 ;  /* 0x0000001005047824 */ /* 0x000fe200078e0200 */
[C---:B------:R-:W-:Y:S01]  /*0cb0*/  LEA R250, P2, R0.reuse, R241, 0x1 ;  /* 0x000000f100fa7211 */ /* 0x040fe200078408ff */
[----:B------:R-:W-:Y:S01]  /*0cc0*/  IMAD.U32 R14, RZ, RZ, UR13 ;  /* 0x0000000dff0e7e24 */ /* 0x000fe2000f8e00ff */
[-C--:B------:R-:W-:Y:S01]  /*0cd0*/  LEA.HI.X.SX32 R23, R3, R17.reuse, 0x1, P1 ;  /* 0x0000001103177211 */ /* 0x080fe200008f0eff */
[----:B------:R-:W-:Y:S01]  /*0ce0*/  IMAD R5, R9, 0x10, R4 ;  /* 0x0000001009057824 */ /* 0x000fe200078e0204 */
[----:B------:R-:W-:Y:S01]  /*0cf0*/  LEA.HI.X.SX32 R251, R0, R17, 0x1, P2 ;  /* 0x0000001100fb7211 */ /* 0x000fe200010f0eff */
[----:B------:R-:W-:Y:S01]  /*0d00*/  IMAD.U32 R16, RZ, RZ, UR13 ;  /* 0x0000000dff107e24 */ /* 0x000fe2000f8e00ff */
[----:B------:R-:W-:Y:S01]  /*0d10*/  LEA R248, P0, R4, R241, 0x1 ;  /* 0x000000f104f87211 */ /* 0x000fe200078008ff */
[----:B------:R-:W-:Y:S01]  /*0d20*/  IMAD R9, R14, 0x10, R5 ;  /* 0x000000100e097824 */ /* 0x000fe200078e0205 */
[----:B------:R0:W-:Y:S01]  /*0d30*/  STL.64 [R1+0x8], R168 ;  /* 0x000008a801007387 */ /* 0x0001e20000100a00 */
[----:B------:R-:W-:Y:S01]  /*0d40*/  IMAD R11, R19, 0x2, R10 ;  /* 0x00000002130b7824 */ /* 0x000fe200078e020a */
[----:B------:R-:W-:Y:S01]  /*0d50*/  LEA.HI.X.SX32 R249, R4, R17, 0x1, P0 ;  /* 0x0000001104f97211 */ /* 0x000fe200000f0eff */
[----:B------:R-:W-:Y:S01]  /*0d60*/  IMAD.U32 R21, RZ, RZ, UR13 ;  /* 0x0000000dff157e24 */ /* 0x000fe2000f8e00ff */
[----:B------:R0:W-:Y:S01]  /*0d70*/  STL.64 [R1], R22 ;  /* 0x0000001601007387 */ /* 0x0001e20000100a00 */
[----:B------:R-:W-:Y:S01]  /*0d80*/  IMAD R2, R16, 0x10, R9 ;  /* 0x0000001010027824 */ /* 0x000fe200078e0209 */
[-C--:B------:R-:W-:Y:S01]  /*0d90*/  LEA R246, P0, R5, R241.reuse, 0x1 ;  /* 0x000000f105f67211 */ /* 0x080fe200078008ff */
[----:B------:R-:W-:Y:S01]  /*0da0*/  IMAD R12, R19, 0x2, R11 ;  /* 0x00000002130c7824 */ /* 0x000fe200078e020b */
[-C--:B------:R-:W-:Y:S01]  /*0db0*/  LEA R244, P1, R9, R241.reuse, 0x1 ;  /* 0x000000f109f47211 */ /* 0x080fe200078208ff */
[----:B------:R-:W-:Y:S01]  /*0dc0*/  IMAD R0, R21, 0x10, R2 ;  /* 0x0000001015007824 */ /* 0x000fe200078e0202 */
[----:B------:R-:W-:Y:S01]  /*0dd0*/  LEA R242, P2, R2, R241, 0x1 ;  /* 0x000000f102f27211 */ /* 0x000fe200078408ff */
[----:B------:R-:W-:Y:S01]  /*0de0*/  IMAD R13, R19, 0x2, R12 ;  /* 0x00000002130d7824 */ /* 0x000fe200078e020c */
[----:B------:R-:W-:Y:S01]  /*0df0*/  LEA.HI.X.SX32 R247, R5, R17, 0x1, P0 ;  /* 0x0000001105f77211 */ /* 0x000fe200000f0eff */
[----:B------:R-:W-:Y:S01]  /*0e00*/  IMAD.MOV.U32 R14, RZ, RZ, 0x3f800000 ;  /* 0x3f800000ff0e7424 */ /* 0x000fe200078e00ff */
[----:B------:R-:W-:Y:S01]  /*0e10*/  LEA R240, P3, R0, R241, 0x1 ;  /* 0x000000f100f07211 */ /* 0x000fe200078608ff */
[C---:B------:R-:W-:Y:S01]  /*0e20*/  IMAD R3, R19.reuse, 0x2, R13 ;  /* 0x0000000213037824 */ /* 0x040fe200078e020d */
[-C--:B------:R-:W-:Y:S01]  /*0e30*/  LEA.HI.X.SX32 R243, R2, R17.reuse, 0x1, P2 ;  /* 0x0000001102f37211 */ /* 0x080fe200010f0eff */
[----:B------:R-:W-:Y:S01]  /*0e40*/  IMAD.MOV.U32 R16, RZ, RZ, 0x3f800000 ;  /* 0x3f800000ff107424 */ /* 0x000fe200078e00ff */
[----:B------:R-:W-:Y:S01]  /*0e50*/  LEA.HI.X.SX32 R241, R0, R17, 0x1, P3 ;  /* 0x0000001100f17211 */ /* 0x000fe200018f0eff */
[----:B------:R-:W-:Y:S01]  /*0e60*/  IMAD R0, R19, 0x2, R3 ;  /* 0x0000000213007824 */ /* 0x000fe200078e0203 */
[C---:B------:R-:W-:Y:S01]  /*0e70*/  LEA R238, P0, R10.reuse, R195, 0x1 ;  /* 0x000000c30aee7211 */ /* 0x040fe200078008ff */
[----:B------:R-:W-:Y:S01]  /*0e80*/  IMAD.MOV.U32 R18, RZ, RZ, 0x3f800000 ;  /* 0x3f800000ff127424 */ /* 0x000fe200078e00ff */
[----:B------:R-:W-:Y:S01]  /*0e90*/  LEA.HI.X.SX32 R245, R9, R17, 0x1, P1 ;  /* 0x0000001109f57211 */ /* 0x000fe200008f0eff */
[----:B------:R-:W-:Y:S01]  /*0ea0*/  IMAD R2, R19, 0x2, R0 ;  /* 0x0000000213027824 */ /* 0x000fe200078e0200 */
[----:B------:R-:W-:Y:S01]  /*0eb0*/  LEA.HI.X.SX32 R239, R10, R15, 0x1, P0 ;  /* 0x0000000f0aef7211 */ /* 0x000fe200000f0eff */
[----:B------:R-:W-:Y:S01]  /*0ec0*/  IMAD.MOV.U32 R175, RZ, RZ, 0x3f800000 ;  /* 0x3f800000ffaf7424 */ /* 0x000fe200078e00ff */
[-C--:B------:R-:W-:Y:S01]  /*0ed0*/  LEA R236, P1, R11, R195.reuse, 0x1 ;  /* 0x000000c30bec7211 */ /* 0x080fe200078208ff */
[----:B------:R-:W-:Y:S01]  /*0ee0*/  IMAD R4, R19, 0x2, R2 ;  /* 0x0000000213047824 */ /* 0x000fe200078e0202 */
[-C--:B------:R-:W-:Y:S01]  /*0ef0*/  LEA R234, P2, R12, R195.reuse, 0x1 ;  /* 0x000000c30cea7211 */ /* 0x080fe200078408ff */
[----:B------:R-:W-:Y:S01]  /*0f00*/  IMAD.MOV.U32 R173, RZ, RZ, -0x800000 ;  /* 0xff800000ffad7424 */ /* 0x000fe200078e00ff */
[----:B------:R-:W-:Y:S01]  /*0f10*/  LEA R232, P0, R13, R195, 0x1 ;  /* 0x000000c30de87211 */ /* 0x000fe200078008ff */
[----:B------:R-:W-:Y:S01]  /*0f20*/  IMAD.MOV.U32 R20, RZ, RZ, -0x800000 ;  /* 0xff800000ff147424 */ /* 0x000fe200078e00ff */
[----:B------:R-:W-:-:S02]  /*0f30*/  LEA.HI.X.SX32 R237, R11, R15, 0x1, P1 ;  /* 0x0000000f0bed7211 */ /* 0x000fc400008f0eff */
[----:B------:R-:W-:Y:S02]  /*0f40*/  CS2R R162, SRZ ;  /* 0x0000000000a27805 */ /* 0x000fe4000001ff00 */
[-C--:B------:R-:W-:Y:S02]  /*0f50*/  LEA.HI.X.SX32 R235, R12, R15.reuse, 0x1, P2 ;  /* 0x0000000f0ceb7211 */ /* 0x080fe400010f0eff */
[----:B------:R-:W-:Y:S02]  /*0f60*/  CS2R R164, SRZ ;  /* 0x0000000000a47805 */ /* 0x000fe4000001ff00 */
[----:B------:R-:W-:Y:S02]  /*0f70*/  LEA.HI.X.SX32 R233, R13, R15, 0x1, P0 ;  /* 0x0000000f0de97211 */ /* 0x000fe400000f0eff */
[----:B------:R-:W-:Y:S02]  /*0f80*/  CS2R R166, SRZ ;  /* 0x0000000000a67805 */ /* 0x000fe4000001ff00 */
[----:B------:R-:W-:-:S02]  /*0f90*/  LEA R200, P0, R3, R195, 0x1 ;  /* 0x000000c303c87211 */ /* 0x000fc400078008ff */
[----:B------:R-:W-:Y:S02]  /*0fa0*/  CS2R R152, SRZ ;  /* 0x0000000000987805 */ /* 0x000fe4000001ff00 */
[-C--:B------:R-:W-:Y:S02]  /*0fb0*/  LEA R198, P1, R0, R195.reuse, 0x1 ;  /* 0x000000c300c67211 */ /* 0x080fe400078208ff */
[----:B------:R-:W-:Y:S02]  /*0fc0*/  CS2R R154, SRZ ;  /* 0x00000000009a7805 */ /* 0x000fe4000001ff00 */
[-C--:B------:R-:W-:Y:S02]  /*0fd0*/  LEA R196, P2, R2, R195.reuse, 0x1 ;  /* 0x000000c302c47211 */ /* 0x080fe400078408ff */
[----:B------:R-:W-:Y:S02]  /*0fe0*/  CS2R R156, SRZ ;  /* 0x00000000009c7805 */ /* 0x000fe4000001ff00 */
[----:B------:R-:W-:-:S02]  /*0ff0*/  LEA R194, P3, R4, R195, 0x1 ;  /* 0x000000c304c27211 */ /* 0x000fc400078608ff */
[----:B------:R-:W-:Y:S02]  /*1000*/  CS2R R158, SRZ ;  /* 0x00000000009e7805 */ /* 0x000fe4000001ff00 */
[-C--:B------:R-:W-:Y:S01]  /*1010*/  LEA.HI.X.SX32 R201, R3, R15.reuse, 0x1, P0 ;  /* 0x0000000f03c97211 */ /* 0x080fe200000f0eff */
[----:B------:R-:W-:Y:S01]  /*1020*/  IMAD.MOV.U32 R3, RZ, RZ, -0x800000 ;  /* 0xff800000ff037424 */ /* 0x000fe200078e00ff */
[-C--:B------:R-:W-:Y:S01]  /*1030*/  LEA.HI.X.SX32 R199, R0, R15.reuse, 0x1, P1 ;  /* 0x0000000f00c77211 */ /* 0x080fe200008f0eff */
[----:B------:R-:W-:Y:S01]  /*1040*/  UMOV UR6, URZ ;  /* 0x0000003f00067c82 */ /* 0x000fe20008000000 */
[-C--:B------:R-:W-:Y:S01]  /*1050*/  LEA.HI.X.SX32 R197, R2, R15.reuse, 0x1, P2 ;  /* 0x0000000f02c57211 */ /* 0x080fe200010f0eff */
[----:B------:R-:W-:Y:S01]  /*1060*/  UMOV UR5, URZ ;  /* 0x0000003f00057c82 */ /* 0x000fe20008000000 */
[----:B------:R-:W-:Y:S01]  /*1070*/  LEA.HI.X.SX32 R195, R4, R15, 0x1, P3 ;  /* 0x0000000f04c37211 */ /* 0x000fe200018f0eff */
[----:B------:R-:W-:Y:S01]  /*1080*/  IMAD.MOV.U32 R15, RZ, RZ, -0x800000 ;  /* 0xff800000ff0f7424 */ /* 0x000fe200078e00ff */
[C---:B------:R-:W-:Y:S01]  /*1090*/  LOP3.LUT R0, R8.reuse, 0x20, RZ, 0x3c, !PT ;  /* 0x0000002008007812 */ /* 0x040fe200078e3cff */
[----:B------:R-:W-:Y:S01]  /*10a0*/  UMOV UR4, URZ ;  /* 0x0000003f00047c82 */ /* 0x000fe20008000000 */
[C---:B------:R-:W-:Y:S01]  /*10b0*/  LOP3.LUT R252, R8.reuse, 0x40, RZ, 0x3c, !PT ;  /* 0x0000004008fc7812 */ /* 0x040fe200078e3cff */
[----:B------:R-:W-:Y:S01]  /*10c0*/  UIADD3.64 UR34, UR38, 0x2, URZ ;  /* 0x0000000226227897 */ /* 0x000fe2000fffe03f */
[----:B------:R-:W-:Y:S01]  /*10d0*/  LOP3.LUT R231, R8, 0x60, RZ, 0x3c, !PT ;  /* 0x0000006008e77812 */ /* 0x000fe200078e3cff */
[----:B------:R-:W-:-:S02]  /*10e0*/  UIADD3.64 UR30, UR38, 0x4, URZ ;  /* 0x00000004261e7897 */ /* 0x000fc4000fffe03f */
[----:B------:R-:W-:Y:S02]  /*10f0*/  UIADD3.64 UR26, UR38, 0x7e, URZ ;  /* 0x0000007e261a7897 */ /* 0x000fe4000fffe03f */
[----:B------:R-:W-:Y:S02]  /*1100*/  UIADD3.64 UR22, UR38, 0x80, URZ ;  /* 0x0000008026167897 */ /* 0x000fe4000fffe03f */
[----:B------:R-:W-:Y:S02]  /*1110*/  UIADD3.64 UR18, UR38, 0x82, URZ ;  /* 0x0000008226127897 */ /* 0x000fe4000fffe03f */
[----:B------:R-:W-:Y:S01]  /*1120*/  UIADD3.64 UR14, UR38, 0x84, URZ ;  /* 0x00000084260e7897 */ /* 0x000fe2000fffe03f */
[----:B------:R-:W-:Y:S01]  /*1130*/  ULDC UR12, c[0x0][0x238] ;  /* 0x00008e00000c7ab9 */ /* 0x000fe20000000800 */
[----:B------:R-:W-:Y:S01]  /*1140*/  UMOV UR11, 0xc0000010 ;  /* 0xc0000010000b7882 */ /* 0x000fe20000000000 */
[----:B------:R-:W-:Y:S01]  /*1150*/  UMOV UR42, UR10 ;  /* 0x0000000a002a7c82 */ /* 0x000fe20008000000 */
[----:B0-----:R-:W-:-:S08]  /*1160*/  UMOV UR43, 0x40000040 ;  /* 0x40000040002b7882 */ /* 0x001fd00000000000 */
.L_x_1:
[----:B------:R-:W2:Y:S04]  /*1170*/  LDL.64 R22, [R1] ;  /* 0x0000000001167983 */ /* 0x000ea80000100a00 */
[----:B------:R-:W3:Y:S01]  /*1180*/  LDL.64 R168, [R1+0x8] ;  /* 0x0000080001a87983 */ /* 0x000ee20000100a00 */
[----:B------:R-:W-:Y:S02]  /*1190*/  IMAD.U32 R10, RZ, RZ, UR4 ;  /* 0x00000004ff0a7e24 */ /* 0x000fe4000f8e00ff */
[----:B------:R-:W-:Y:S02]  /*11a0*/  IMAD.U32 R4, RZ, RZ, UR4 ;  /* 0x00000004ff047e24 */ /* 0x000fe4000f8e00ff */
[----:B------:R-:W-:Y:S02]  /*11b0*/  IMAD.U32 R13, RZ, RZ, UR4 ;  /* 0x00000004ff0d7e24 */ /* 0x000fe4000f8e00ff */
[----:B------:R-:W-:-:S02]  /*11c0*/  IMAD.U32 R25, RZ, RZ, UR4 ;  /* 0x00000004ff197e24 */ /* 0x000fc4000f8e00ff */
[----:B------:R-:W-:Y:S02]  /*11d0*/  IMAD.U32 R27, RZ, RZ, UR4 ;  /* 0x00000004ff1b7e24 */ /* 0x000fe4000f8e00ff */
[----:B------:R-:W-:Y:S02]  /*11e0*/  IMAD.U32 R29, RZ, RZ, UR4 ;  /* 0x00000004ff1d7e24 */ /* 0x000fe4000f8e00ff */
[----:B------:R-:W-:Y:S02]  /*11f0*/  IMAD.U32 R31, RZ, RZ, UR4 ;  /* 0x00000004ff1f7e24 */ /* 0x000fe4000f8e00ff */
[----:B------:R-:W-:-:S04]  /*1200*/  IMAD.WIDE R12, R13, 0x2, R250 ;  /* 0x000000020d0c7825 */ /* 0x000fc800078e02fa */
[----:B------:R-:W-:Y:S02]  /*1210*/  IMAD.WIDE R24, R25, 0x2, R246 ;  /* 0x0000000219187825 */ /* 0x000fe400078e02f6 */
[----:B------:R-:W4:Y:S02]  /*1220*/  LDG.E.U16 R12, desc[UR20][R12.64] ;  /* 0x000000140c0c7981 */ /* 0x000f24000c1e1500 */
[----:B------:R-:W-:Y:S02]  /*1230*/  IMAD.WIDE R26, R27, 0x2, R244 ;  /* 0x000000021b1a7825 */ /* 0x000fe400078e02f4 */
[----:B------:R-:W5:Y:S02]  /*1240*/  LDG.E.U16 R2, desc[UR20][R24.64] ;  /* 0x0000001418027981 */ /* 0x000f64000c1e1500 */
[----:B------:R-:W-:-:S04]  /*1250*/  IMAD.WIDE R28, R29, 0x2, R242 ;  /* 0x000000021d1c7825 */ /* 0x000fc800078e02f2 */
[----:B------:R-:W-:Y:S01]  /*1260*/  IMAD.WIDE R30, R31, 0x2, R240 ;  /* 0x000000021f1e7825 */ /* 0x000fe200078e02f0 */
[----:B------:R-:W5:Y:S04]  /*1270*/  LDG.E.U16 R170, desc[UR20][R28.64] ;  /* 0x000000141caa7981 */ /* 0x000f68000c1e1500 */
[----:B------:R-:W5:Y:S01]  /*1280*/  LDG.E.U16 R172, desc[UR20][R30.64] ;  /* 0x000000141eac7981 */ /* 0x000f62000c1e1500 */
[----:B--2---:R-:W-:-:S04]  /*1290*/  IMAD.WIDE R10, R10, 0x2, R22 ;  /* 0x000000020a0a7825 */ /* 0x004fc800078e0216 */
[----:B------:R-:W-:Y:S02]  /*12a0*/  IMAD.U32 R23, RZ, RZ, UR4 ;  /* 0x00000004ff177e24 */ /* 0x000fe4000f8e00ff */
[----:B---3--:R-:W-:Y:S01]  /*12b0*/  IMAD.WIDE R4, R4, 0x2, R168 ;  /* 0x0000000204047825 */ /* 0x008fe200078e02a8 */
[----:B------:R-:W2:Y:S03]  /*12c0*/  LDG.E.U16 R10, desc[UR20][R10.64] ;  /* 0x000000140a0a7981 */ /* 0x000ea6000c1e1500 */
[----:B------:R-:W-:Y:S01]  /*12d0*/  IMAD.WIDE R22, R23, 0x2, R248 ;  /* 0x0000000217167825 */ /* 0x000fe200078e02f8 */
[----:B------:R-:W3:Y:S04]  /*12e0*/  LDG.E.U16 R168, desc[UR20][R26.64] ;  /* 0x000000141aa87981 */ /* 0x000ee8000c1e1500 */
[----:B------:R0:W3:Y:S04]  /*12f0*/  LDG.E.U16 R4, desc[UR20][R4.64] ;  /* 0x0000001404047981 */ /* 0x0000e8000c1e1500 */
[----:B------:R-:W3:Y:S01]  /*1300*/  LDG.E.U16 R22, desc[UR20][R22.64] ;  /* 0x0000001416167981 */ /* 0x000ee2000c1e1500 */
[----:B------:R-:W-:Y:S06]  /*1310*/  BAR.SYNC.DEFER_BLOCKING 0x0 ;  /* 0x0000000000007b1d */ /* 0x000fec0000010000 */
[----:B----4-:R-:W-:Y:S04]  /*1320*/  STS.U16 [R7+UR25+0x2400], R12 ;  /* 0x0024000c07007988 */ /* 0x010fe80008000419 */
[----:B-----5:R1:W-:Y:S04]  /*1330*/  STS.U16 [R7+UR25+0x2800], R2 ;  /* 0x0028000207007988 */ /* 0x0203e80008000419 */
[----:B------:R-:W-:Y:S04]  /*1340*/  STS.U16 [R7+UR25+0x2c00], R170 ;  /* 0x002c00aa07007988 */ /* 0x000fe80008000419 */
[----:B------:R4:W-:Y:S01]  /*1350*/  STS.U16 [R7+UR25+0x2e00], R172 ;  /* 0x002e00ac07007988 */ /* 0x0009e20008000419 */
[----:B------:R-:W-:-:S04]  /*1360*/  USHF.L.U32 UR8, UR29, 0x5, URZ ;  /* 0x000000051d087899 */ /* 0x000fc8000800063f */
[----:B------:R-:W-:-:S04]  /*1370*/  ULOP3.LUT UR8, UR8, 0x80, URZ, 0xc0, !UPT ;  /* 0x0000008008087892 */ /* 0x000fc8000f8ec03f */
[----:B------:R-:W-:-:S04]  /*1380*/  ULEA.HI UR8, UR25, UR8, URZ, 0x1c ;  /* 0x0000000819087291 */ /* 0x000fc8000f8fe03f */
[----:B------:R-:W-:Y:S01]  /*1390*/  ULOP3.LUT UR8, UR8, 0x3fff, URZ, 0xc0, !UPT ;  /* 0x00003fff08087892 */ /* 0x000fe2000f8ec03f */
[----:B------:R-:W-:Y:S01]  /*13a0*/  UMOV UR9, 0x40000040 ;  /* 0x4000004000097882 */ /* 0x000fe20000000000 */
[----:B------:R-:W-:Y:S01]  /*13b0*/  UMOV UR32, 0x100 ;  /* 0x0000010000207882 */ /* 0x000fe20000000000 */
[----:B------:R-:W-:Y:S01]  /*13c0*/  UMOV UR33, 0x40000040 ;  /* 0x4000004000217882 */ /* 0x000fe20000000000 */
[----:B------:R-:W1:Y:S02]  /*13d0*/  S2R R9, SR_TID.X ;  /* 0x0000000000097919 */ /* 0x000e640000002100 */
[----:B-1----:R-:W-:-:S05]  /*13e0*/  IMAD.SHL.U32 R2, R9, 0x2, RZ ;  /* 0x0000000209027824 */ /* 0x002fca00078e00ff */
[----:B------:R-:W-:-:S04]  /*13f0*/  LOP3.LUT R2, R2, 0x6, RZ, 0xc0, !PT ;  /* 0x0000000602027812 */ /* 0x000fc800078ec0ff */
[----:B------:R-:W-:-:S04]  /*1400*/  IADD3 R183, P0, R2, UR6, RZ ;  /* 0x0000000602b77c10 */ /* 0x000fc8000ff1e0ff */
[----:B0-----:R-:W-:Y:S01]  /*1410*/  IADD3 R5, P3, R183, 0x8, RZ ;  /* 0x00000008b7057810 */ /* 0x001fe20007f7e0ff */
[----:B------:R-:W-:-:S04]  /*1420*/  IMAD.X R192, RZ, RZ, UR5, P0 ;  /* 0x00000005ffc07e24 */ /* 0x000fc800080e06ff */
[----:B------:R-:W-:Y:S01]  /*1430*/  IMAD.X R221, RZ, RZ, R192, P3 ;  /* 0x000000ffffdd7224 */ /* 0x000fe200018e06c0 */
[----:B------:R-:W-:-:S05]  /*1440*/  IADD3 R171, P3, R183, 0x11, RZ ;  /* 0x00000011b7ab7810 */ /* 0x000fca0007f7e0ff */
[----:B------:R-:W-:Y:S01]  /*1450*/  IMAD.X R213, RZ, RZ, R192, P3 ;  /* 0x000000ffffd57224 */ /* 0x000fe200018e06c0 */
[----:B------:R-:W-:-:S05]  /*1460*/  IADD3 R185, P3, R183, 0x20, RZ ;  /* 0x00000020b7b97810 */ /* 0x000fca0007f7e0ff */
[----:B------:R-:W-:Y:S01]  /*1470*/  IMAD.X R174, RZ, RZ, R192, P3 ;  /* 0x000000ffffae7224 */ /* 0x000fe200018e06c0 */
[----:B------:R-:W-:-:S05]  /*1480*/  IADD3 R189, P3, R183, 0x29, RZ ;  /* 0x00000029b7bd7810 */ /* 0x000fca0007f7e0ff */
[----:B------:R-:W-:Y:S01]  /*1490*/  IMAD.X R176, RZ, RZ, R192, P3 ;  /* 0x000000ffffb07224 */ /* 0x000fe200018e06c0 */
[----:B----4-:R-:W-:-:S05]  /*14a0*/  IADD3 R172, P3, R183, 0x38, RZ ;  /* 0x00000038b7ac7810 */ /* 0x010fca0007f7e0ff */
[----:B------:R-:W-:Y:S01]  /*14b0*/  IMAD.X R191, RZ, RZ, R192, P3 ;  /* 0x000000ffffbf7224 */ /* 0x000fe200018e06c0 */
[----:B--2---:R0:W-:Y:S04]  /*14c0*/  STS.U16 [R7+UR25+0x2200], R10 ;  /* 0x0022000a07007988 */ /* 0x0041e80008000419 */
[----:B---3--:R-:W-:Y:S04]  /*14d0*/  STS.U16 [R7+UR25+0x2a00], R168 ;  /* 0x002a00a807007988 */ /* 0x008fe80008000419 */
[----:B------:R-:W-:Y:S04]  /*14e0*/  STS.U16 [R7+UR25+0x2000], R4 ;  /* 0x0020000407007988 */ /* 0x000fe80008000419 */
[----:B------:R1:W-:Y:S01]  /*14f0*/  STS.U16 [R7+UR25+0x2600], R22 ;  /* 0x0026001607007988 */ /* 0x0003e20008000419 */
[----:B------:R2:W-:Y:S06]  /*1500*/  MEMBAR.ALL.CTA ;  /* 0x0000000000007992 */ /* 0x0005ec0000008000 */
[----:B--2---:R-:W2:Y:S02]  /*1510*/  FENCE.VIEW.ASYNC.S ;  /* 0x00000000000073c6 */ /* 0x004ea40000000000 */
[----:B--2---:R-:W-:Y:S06]  /*1520*/  BAR.SYNC.DEFER_BLOCKING 0x0 ;  /* 0x0000000000007b1d */ /* 0x004fec0000010000 */
[----:B------:R-:W-:-:S06]  /*1530*/  WARPGROUP.ARRIVE ;  /* 0x00000000000079c5 */ /* 0x000fcc0000000000 */
[----:B------:R-:W-:Y:S01]  /*1540*/  HGMMA.64x128x16.F32 R88, gdesc[UR8].tnspA, RZ, !UPT ;  /* 0x21e00000085879f0 */ /* 0x000fe2000c7008ff */
[----:B------:R-:W-:Y:S02]  /*1550*/  UMOV UR9, URZ ;  /* 0x0000003f00097c82 */ /* 0x000fe40008000000 */
[----:B------:R-:W-:-:S09]  /*1560*/  UIADD3.64 UR8, UR8, UR32, URZ ;  /* 0x0000002008087297 */ /* 0x000fd2000fffe03f */
[----:B------:R-:W-:Y:S01]  /*1570*/  HGMMA.64x128x16.F32 R24, gdesc[UR8].tnspA, RZ, !UPT, gsb0 ;  /* 0x21e00000081879f0 */ /* 0x000fe2000c0008ff */
[----:B0-----:R-:W-:-:S05]  /*1580*/  IADD3 R10, P3, R183, 0x41, RZ ;  /* 0x00000041b70a7810 */ /* 0x001fca0007f7e0ff */
[----:B------:R-:W-:Y:S01]  /*1590*/  IMAD.X R2, RZ, RZ, R192, P3 ;  /* 0x000000ffff027224 */ /* 0x000fe200018e06c0 */
[----:B-1----:R-:W-:-:S05]  /*15a0*/  IADD3 R22, P3, R183, 0x50, RZ ;  /* 0x00000050b7167810 */ /* 0x002fca0007f7e0ff */
[----:B------:R-:W-:Y:S01]  /*15b0*/  IMAD.X R209, RZ, RZ, R192, P3 ;  /* 0x000000ffffd17224 */ /* 0x000fe200018e06c0 */
[----:B------:R-:W-:-:S05]  /*15c0*/  IADD3 R177, P3, R183, 0x58, RZ ;  /* 0x00000058b7b17810 */ /* 0x000fca0007f7e0ff */
[----:B------:R-:W-:Y:S01]  /*15d0*/  IMAD.X R184, RZ, RZ, R192, P3 ;  /* 0x000000ffffb87224 */ /* 0x000fe200018e06c0 */
[C---:B------:R-:W-:Y:S02]  /*15e0*/  IADD3 R17, P3, R183.reuse, 0x60, RZ ;  /* 0x00000060b7117810 */ /* 0x040fe40007f7e0ff */
[----:B------:R-:W-:-:S03]  /*15f0*/  IADD3 R219, P5, R183, 0x9, RZ ;  /* 0x00000009b7db7810 */ /* 0x000fc60007fbe0ff */
[--C-:B------:R-:W-:Y:S01]  /*1600*/  IMAD.X R204, RZ, RZ, R192.reuse, P3 ;  /* 0x000000ffffcc7224 */ /* 0x100fe200018e06c0 */
[C---:B------:R-:W-:Y:S02]  /*1610*/  IADD3 R170, P3, R183.reuse, 0x68, RZ ;  /* 0x00000068b7aa7810 */ /* 0x040fe40007f7e0ff */
[-C--:B------:R-:W-:Y:S01]  /*1620*/  ISETP.GE.U32.AND P0, PT, R183, R6.reuse, PT ;  /* 0x00000006b700720c */ /* 0x080fe20003f06070 */
[--C-:B------:R-:W-:Y:S02]  /*1630*/  IMAD.X R215, RZ, RZ, R192.reuse, P5 ;  /* 0x000000ffffd77224 */ /* 0x100fe400028e06c0 */
[----:B------:R-:W-:Y:S01]  /*1640*/  IMAD.X R12, RZ, RZ, R192, P3 ;  /* 0x000000ffff0c7224 */ /* 0x000fe200018e06c0 */
[----:B------:R-:W-:Y:S02]  /*1650*/  ISETP.GT.U32.AND P3, PT, R219, R6, PT ;  /* 0x00000006db00720c */ /* 0x000fe40003f64070 */
[----:B------:R-:W-:Y:S02]  /*1660*/  ISETP.GE.U32.AND.EX P0, PT, R192, RZ, PT, P0 ;  /* 0x000000ffc000720c */ /* 0x000fe40003f06100 */
[----:B------:R-:W-:-:S02]  /*1670*/  LOP3.LUT R188, R6, 0x8, RZ, 0xfc, !PT ;  /* 0x0000000806bc7812 */ /* 0x000fc400078efcff */
[----:B------:R-:W-:Y:S02]  /*1680*/  ISETP.GT.U32.AND.EX P3, PT, R215, RZ, PT, P3 ;  /* 0x000000ffd700720c */ /* 0x000fe40003f64130 */
[----:B------:R-:W-:-:S05]  /*1690*/  IADD3 R220, P4, R183, 0x10, RZ ;  /* 0x00000010b7dc7810 */ /* 0x000fca0007f9e0ff */
[----:B------:R-:W-:Y:S01]  /*16a0*/  IMAD.X R214, RZ, RZ, R192, P4 ;  /* 0x000000ffffd67224 */ /* 0x000fe200020e06c0 */
[----:B------:R-:W-:-:S05]  /*16b0*/  IADD3 R23, P5, R183, 0x18, RZ ;  /* 0x00000018b7177810 */ /* 0x000fca0007fbe0ff */
[----:B------:R-:W-:Y:S01]  /*16c0*/  IMAD.X R212, RZ, RZ, R192, P5 ;  /* 0x000000ffffd47224 */ /* 0x000fe200028e06c0 */
[----:B------:R-:W-:-:S05]  /*16d0*/  IADD3 R169, P4, R183, 0x19, RZ ;  /* 0x00000019b7a97810 */ /* 0x000fca0007f9e0ff */
[----:B------:R-:W-:Y:S01]  /*16e0*/  IMAD.X R19, RZ, RZ, R192, P4 ;  /* 0x000000ffff137224 */ /* 0x000fe200020e06c0 */
[----:B------:R-:W-:Y:S01]  /*16f0*/  IADD3 R205, P5, R183, 0x21, RZ ;  /* 0x00000021b7cd7810 */ /* 0x000fe20007fbe0ff */
[----:B------:R-:W-:Y:S02]  /*1700*/  WARPGROUP.DEPBAR.LE gsb0, 0x0 ;  /* 0x00008000000079c5 */ /* 0x000fe40000010000 */
[----:B------:R-:W-:Y:S01]  /*1710*/  FMUL R217, R89, UR12 ;  /* 0x0000000c59d97c20 */ /* 0x000fe20008400000 */
[----:B------:R-:W-:Y:S01]  /*1720*/  FMUL R218, R93, UR12 ;  /* 0x0000000c5dda7c20 */ /* 0x000fe20008400000 */
[----:B------:R-:W-:-:S03]  /*1730*/  FMUL R93, R88, UR12 ;  /* 0x0000000c585d7c20 */ /* 0x000fc60008400000 */
[----:B------:R-:W-:Y:S02]  /*1740*/  FSEL R217, R217, -INF , !P0 ;  /* 0xff800000d9d97808 */ /* 0x000fe40004000000 */
[----:B------:R-:W-:Y:S02]  /*1750*/  ISETP.GT.U32.AND P0, PT, R219, R188, PT ;  /* 0x000000bcdb00720c */ /* 0x000fe40003f04070 */
[----:B------:R-:W-:Y:S01]  /*1760*/  FSEL R88, R218, -INF , !P3 ;  /* 0xff800000da587808 */ /* 0x000fe20005800000 */
[----:B------:R-:W-:Y:S01]  /*1770*/  FMUL R218, R95, UR12 ;  /* 0x0000000c5fda7c20 */ /* 0x000fe20008400000 */
[----:B------:R-:W-:-:S04]  /*1780*/  ISETP.GT.U32.AND.EX P0, PT, R215, RZ, PT, P0 ;  /* 0x000000ffd700720c */ /* 0x000fc80003f04100 */
[----:B------:R-:W-:Y:S02]  /*1790*/  FSEL R218, R218, -INF , !P0 ;  /* 0xff800000dada7808 */ /* 0x000fe40004000000 */
[----:B------:R-:W-:Y:S01]  /*17a0*/  ISETP.GT.U32.AND P0, PT, R220, R188, PT ;  /* 0x000000bcdc00720c */ /* 0x000fe20003f04070 */
[----:B------:R-:W-:-:S03]  /*17b0*/  FMUL R98, R98, UR12 ;  /* 0x0000000c62627c20 */ /* 0x000fc60008400000 */
        /* <DEDUP_REMOVED lines=24> */
[----:B------:R-:W-:Y:S01]  /*1940*/  ISETP.GT.U32.AND.EX P0, PT, R174, RZ, PT, P0 ;  /* 0x000000ffae00720c */ /* 0x000fe20003f04100 */
[----:B------:R-:W-:-:S03]  /*1950*/  IMAD.X R11, RZ, RZ, R192, P5 ;  /* 0x000000ffff0b7224 */ /* 0x000fc600028e06c0 */
        /* <DEDUP_REMOVED lines=10> */
[----:B------:R-:W-:Y:S01]  /*1a00*/  FMUL R107, R107, UR12 ;  /* 0x0000000c6b6b7c20 */ /* 0x000fe20008400000 */
[----:B------:R-:W-:Y:S02]  /*1a10*/  IADD3 R13, P4, R183, 0x28, RZ ;  /* 0x00000028b70d7810 */ /* 0x000fe40007f9e0ff */
[----:B------:R-:W-:-:S03]  /*1a20*/  ISETP.GT.U32.AND.EX P0, PT, R11, RZ, PT, P0 ;  /* 0x000000ff0b00720c */ /* 0x000fc60003f04100 */
[----:B------:R-:W-:Y:S01]  /*1a30*/  IMAD.X R180, RZ, RZ, R192, P4 ;  /* 0x000000ffffb47224 */ /* 0x000fe200020e06c0 */
        /* <DEDUP_REMOVED lines=87> */
[----:B------:R-:W-:Y:S02]  /*1fb0*/  ISETP.GT.U32.AND.EX P0, PT, R208, RZ, PT, P0 ;  /* 0x000000ffd000720c */ /* 0x000fe40003f04100 */
[----:B------:R-:W-:Y:S02]  /*1fc0*/  ISETP.GT.U32.AND P6, PT, R5, R6, PT ;  /* 0x000000060500720c */ /* 0x000fe40003fc4070 */
[----:B------:R-:W-:Y:S02]  /*1fd0*/  FSEL R126, R126, -INF , !P0 ;  /* 0xff8000007e7e7808 */ /* 0x000fe40004000000 */
[----:B------:R-:W-:Y:S01]  /*1fe0*/  ISETP.GT.U32.AND P0, PT, R168, R188, PT ;  /* 0x000000bca800720c */ /* 0x000fe20003f04070 */
[----:B------:R-:W-:Y:S01]  /*1ff0*/  FMUL R127, R127, UR12 ;  /* 0x0000000c7f7f7c20 */ /* 0x000fe20008400000 */
[----:B------:R-:W-:Y:S02]  /*2000*/  IADD3 R179, P4, R183, 0x51, RZ ;  /* 0x00000051b7b37810 */ /* 0x000fe40007f9e0ff */
[----:B------:R-:W-:-:S02]  /*2010*/  ISETP.GT.U32.AND.EX P0, PT, R207, RZ, PT, P0 ;  /* 0x000000ffcf00720c */ /* 0x000fc40003f04100 */
[----:B------:R-:W-:Y:S02]  /*2020*/  LOP3.LUT R0, R0, 0xfffbffff, RZ, 0xc0, !PT ;  /* 0xfffbffff00007812 */ /* 0x000fe400078ec0ff */
[----:B------:R-:W-:Y:S01]  /*2030*/  FSEL R127, R127, -INF , !P0 ;  /* 0xff8000007f7f7808 */ /* 0x000fe20004000000 */
[----:B------:R-:W-:Y:S01]  /*2040*/  IMAD.X R206, RZ, RZ, R192, P4 ;  /* 0x000000ffffce7224 */ /* 0x000fe200020e06c0 */
[----:B------:R-:W-:Y:S01]  /*2050*/  ISETP.GT.U32.AND P0, PT, R22, R6, PT ;  /* 0x000000061600720c */ /* 0x000fe20003f04070 */
[----:B------:R-:W-:Y:S01]  /*2060*/  FMUL R128, R128, UR12 ;  /* 0x0000000c80807c20 */ /* 0x000fe20008400000 */
[----:B------:R-:W-:Y:S01]  /*2070*/  IADD3 R4, P4, R183, 0x59, RZ ;  /* 0x00000059b7047810 */ /* 0x000fe20007f9e0ff */
[----:B------:R-:W-:Y:S01]  /*2080*/  FMUL R89, R90, UR12 ;  /* 0x0000000c5a597c20 */ /* 0x000fe20008400000 */
[C---:B------:R-:W-:Y:S02]  /*2090*/  LOP3.LUT R178, R6.reuse, 0x80, RZ, 0xfc, !PT ;  /* 0x0000008006b27812 */ /* 0x040fe400078efcff */
[----:B------:R-:W-:-:S02]  /*20a0*/  LOP3.LUT R193, R6, 0x88, RZ, 0xfc, !PT ;  /* 0x0000008806c17812 */ /* 0x000fc400078efcff */
[----:B------:R-:W-:Y:S02]  /*20b0*/  @P6 LOP3.LUT R0, R0, 0x40000, RZ, 0xfc, !PT ;  /* 0x0004000000006812 */ /* 0x000fe400078efcff */
[----:B------:R-:W-:Y:S02]  /*20c0*/  ISETP.GT.U32.AND.EX P0, PT, R209, RZ, PT, P0 ;  /* 0x000000ffd100720c */ /* 0x000fe40003f04100 */
[----:B------:R-:W-:Y:S01]  /*20d0*/  IADD3 R90, P6, R183, 0x69, RZ ;  /* 0x00000069b75a7810 */ /* 0x000fe20007fde0ff */
[----:B------:R-:W-:Y:S01]  /*20e0*/  IMAD.X R190, RZ, RZ, R192, P4 ;  /* 0x000000ffffbe7224 */ /* 0x000fe200020e06c0 */
[C---:B------:R-:W-:Y:S02]  /*20f0*/  ISETP.GT.U32.AND P1, PT, R5.reuse, R178, PT ;  /* 0x000000b20500720c */ /* 0x040fe40003f24070 */
[----:B------:R-:W-:Y:S02]  /*2100*/  ISETP.GT.U32.AND P2, PT, R5, R193, PT ;  /* 0x000000c10500720c */ /* 0x000fe40003f44070 */
[----:B------:R-:W-:-:S02]  /*2110*/  IADD3 R5, P4, R183, 0x61, RZ ;  /* 0x00000061b7057810 */ /* 0x000fc40007f9e0ff */
[----:B------:R-:W-:Y:S01]  /*2120*/  FSEL R128, R128, -INF , !P0 ;  /* 0xff80000080807808 */ /* 0x000fe20004000000 */
[--C-:B------:R-:W-:Y:S01]  /*2130*/  IMAD.X R216, RZ, RZ, R192.reuse, P6 ;  /* 0x000000ffffd87224 */ /* 0x100fe200030e06c0 */
[----:B------:R-:W-:Y:S01]  /*2140*/  ISETP.GT.U32.AND P0, PT, R179, R6, PT ;  /* 0x00000006b300720c */ /* 0x000fe20003f04070 */
[----:B------:R-:W-:Y:S01]  /*2150*/  FMUL R129, R129, UR12 ;  /* 0x0000000c81817c20 */ /* 0x000fe20008400000 */
[----:B------:R-:W-:Y:S01]  /*2160*/  LOP3.LUT P6, RZ, R0, 0x40000, RZ, 0xc0, !PT ;  /* 0x0004000000ff7812 */ /* 0x000fe200078cc0ff */
[----:B------:R-:W-:Y:S01]  /*2170*/  IMAD.X R203, RZ, RZ, R192, P4 ;  /* 0x000000ffffcb7224 */ /* 0x000fe200020e06c0 */
[----:B------:R-:W-:Y:S01]  /*2180*/  ISETP.GT.U32.AND.EX P0, PT, R206, RZ, PT, P0 ;  /* 0x000000ffce00720c */ /* 0x000fe20003f04100 */
[----:B------:R-:W-:Y:S01]  /*2190*/  FMUL R92, R92, UR12 ;  /* 0x0000000c5c5c7c20 */ /* 0x000fe20008400000 */
[CC--:B------:R-:W-:Y:S02]  /*21a0*/  ISETP.GT.U32.AND P5, PT, R183.reuse, R188.reuse, PT ;  /* 0x000000bcb700720c */ /* 0x0c0fe40003fa4070 */
[----:B------:R-:W-:-:S02]  /*21b0*/  ISETP.GE.U32.AND P4, PT, R183, R188, PT ;  /* 0x000000bcb700720c */ /* 0x000fc40003f86070 */
[----:B------:R-:W-:Y:S01]  /*21c0*/  ISETP.GT.U32.AND.EX P6, PT, R221, RZ, PT, P6 ;  /* 0x000000ffdd00720c */ /* 0x000fe20003fc4160 */
[----:B------:R-:W-:Y:S01]  /*21d0*/  FMUL R91, R91, UR12 ;  /* 0x0000000c5b5b7c20 */ /* 0x000fe20008400000 */
[----:B------:R-:W-:Y:S02]  /*21e0*/  FSEL R129, R129, -INF , !P0 ;  /* 0xff80000081817808 */ /* 0x000fe40004000000 */
[C---:B------:R-:W-:Y:S02]  /*21f0*/  ISETP.GT.U32.AND.EX P5, PT, R192.reuse, RZ, PT, P5 ;  /* 0x000000ffc000720c */ /* 0x040fe40003fa4150 */
[----:B------:R-:W-:Y:S02]  /*2200*/  ISETP.GE.U32.AND.EX P4, PT, R192, RZ, PT, P4 ;  /* 0x000000ffc000720c */ /* 0x000fe40003f86140 */
[----:B------:R-:W-:Y:S02]  /*2210*/  ISETP.GT.U32.AND P0, PT, R22, R188, PT ;  /* 0x000000bc1600720c */ /* 0x000fe40003f04070 */
[----:B------:R-:W-:Y:S01]  /*2220*/  FSEL R92, R92, -INF , !P6 ;  /* 0xff8000005c5c7808 */ /* 0x000fe20007000000 */
[----:B------:R-:W-:Y:S01]  /*2230*/  FMUL R130, R130, UR12 ;  /* 0x0000000c82827c20 */ /* 0x000fe20008400000 */
[----:B------:R-:W-:-:S02]  /*2240*/  ISETP.GT.U32.AND P6, PT, R183, R6, PT ;  /* 0x00000006b700720c */ /* 0x000fc40003fc4070 */
[----:B------:R-:W-:Y:S01]  /*2250*/  ISETP.GT.U32.AND P3, PT, R220, R6, PT ;  /* 0x00000006dc00720c */ /* 0x000fe20003f64070 */
[----:B------:R-:W-:Y:S01]  /*2260*/  FMUL R94, R94, UR12 ;  /* 0x0000000c5e5e7c20 */ /* 0x000fe20008400000 */
[----:B------:R-:W-:Y:S02]  /*2270*/  FSEL R89, R89, -INF , !P5 ;  /* 0xff80000059597808 */ /* 0x000fe40006800000 */
[----:B------:R-:W-:Y:S02]  /*2280*/  FSEL R91, R91, -INF , !P4 ;  /* 0xff8000005b5b7808 */ /* 0x000fe40006000000 */
[----:B------:R-:W-:Y:S02]  /*2290*/  ISETP.GT.U32.AND.EX P0, PT, R209, RZ, PT, P0 ;  /* 0x000000ffd100720c */ /* 0x000fe40003f04100 */
[C---:B------:R-:W-:Y:S02]  /*22a0*/  ISETP.GT.U32.AND P5, PT, R219.reuse, R178, PT ;  /* 0x000000b2db00720c */ /* 0x040fe40003fa4070 */
[----:B------:R-:W-:Y:S01]  /*22b0*/  ISETP.GT.U32.AND P4, PT, R219, R193, PT ;  /* 0x000000c1db00720c */ /* 0x000fe20003f84070 */
[----:B------:R-:W-:Y:S01]  /*22c0*/  FMUL R219, R96, UR12 ;  /* 0x0000000c60db7c20 */ /* 0x000fe20008400000 */
[----:B------:R-:W-:-:S02]  /*22d0*/  ISETP.GT.U32.AND.EX P6, PT, R192, RZ, PT, P6 ;  /* 0x000000ffc000720c */ /* 0x000fc40003fc4160 */
[----:B------:R-:W-:Y:S02]  /*22e0*/  ISETP.GT.U32.AND.EX P3, PT, R214, RZ, PT, P3 ;  /* 0x000000ffd600720c */ /* 0x000fe40003f64130 */
[----:B------:R-:W-:Y:S02]  /*22f0*/  FSEL R130, R130, -INF , !P0 ;  /* 0xff80000082827808 */ /* 0x000fe40004000000 */
[----:B------:R-:W-:Y:S02]  /*2300*/  ISETP.GT.U32.AND P0, PT, R179, R188, PT ;  /* 0x000000bcb300720c */ /* 0x000fe40003f04070 */
[----:B------:R-:W-:Y:S02]  /*2310*/  FSEL R93, R93, -INF , !P6 ;  /* 0xff8000005d5d7808 */ /* 0x000fe40007000000 */
[----:B------:R-:W-:Y:S01]  /*2320*/  FSEL R94, R94, -INF , !P6 ;  /* 0xff8000005e5e7808 */ /* 0x000fe20007000000 */
[----:B------:R-:W-:Y:S01]  /*2330*/  FMUL R131, R131, UR12 ;  /* 0x0000000c83837c20 */ /* 0x000fe20008400000 */
[----:B------:R-:W-:-:S02]  /*2340*/  ISETP.GT.U32.AND P6, PT, R171, R6, PT ;  /* 0x00000006ab00720c */ /* 0x000fc40003fc4070 */
[----:B------:R-:W-:Y:S02]  /*2350*/  FSEL R219, R219, -INF , !P3 ;  /* 0xff800000dbdb7808 */ /* 0x000fe40005800000 */
[----:B------:R-:W-:Y:S01]  /*2360*/  ISETP.GT.U32.AND P3, PT, R220, R178, PT ;  /* 0x000000b2dc00720c */ /* 0x000fe20003f64070 */
[----:B------:R-:W-:Y:S01]  /*2370*/  FMUL R95, R97, UR12 ;  /* 0x0000000c615f7c20 */ /* 0x000fe20008400000 */
[----:B------:R-:W-:Y:S02]  /*2380*/  ISETP.GT.U32.AND.EX P0, PT, R206, RZ, PT, P0 ;  /* 0x000000ffce00720c */ /* 0x000fe40003f04100 */
[----:B------:R-:W-:Y:S02]  /*2390*/  ISETP.GT.U32.AND.EX P6, PT, R213, RZ, PT, P6 ;  /* 0x000000ffd500720c */ /* 0x000fe40003fc4160 */
[----:B------:R-:W-:Y:S02]  /*23a0*/  FSEL R131, R131, -INF , !P0 ;  /* 0xff80000083837808 */ /* 0x000fe40004000000 */
[----:B------:R-:W-:-:S02]  /*23b0*/  ISETP.GT.U32.AND P0, PT, R177, R6, PT ;  /* 0x00000006b100720c */ /* 0x000fc40003f04070 */
[----:B------:R-:W-:Y:S01]  /*23c0*/  FSEL R95, R95, -INF , !P6 ;  /* 0xff8000005f5f7808 */ /* 0x000fe20007000000 */
[----:B------:R-:W-:Y:S01]  /*23d0*/  FMUL R132, R132, UR12 ;  /* 0x0000000c84847c20 */ /* 0x000fe20008400000 */
[----:B------:R-:W-:Y:S02]  /*23e0*/  ISETP.GT.U32.AND P6, PT, R220, R193, PT ;  /* 0x000000c1dc00720c */ /* 0x000fe40003fc4070 */
[----:B------:R-:W-:Y:S02]  /*23f0*/  LOP3.LUT R0, R0, 0xffffbfff, RZ, 0xc0, !PT ;  /* 0xffffbfff00007812 */ /* 0x000fe400078ec0ff */
[----:B------:R-:W-:Y:S02]  /*2400*/  ISETP.GT.U32.AND.EX P0, PT, R184, RZ, PT, P0 ;  /* 0x000000ffb800720c */ /* 0x000fe40003f04100 */
[----:B------:R-:W-:Y:S02]  /*2410*/  @P3 LOP3.LUT R0, R0, 0x4000, RZ, 0xfc, !PT ;  /* 0x0000400000003812 */ /* 0x000fe400078efcff */
[----:B------:R-:W-:-:S02]  /*2420*/  FSEL R132, R132, -INF , !P0 ;  /* 0xff80000084847808 */ /* 0x000fc40004000000 */
[----:B------:R-:W-:Y:S02]  /*2430*/  ISETP.GT.U32.AND P0, PT, R4, R6, PT ;  /* 0x000000060400720c */ /* 0x000fe40003f04070 */
[----:B------:R-:W-:Y:S01]  /*2440*/  ISETP.GT.U32.AND.EX P3, PT, R221, RZ, PT, P1 ;  /* 0x000000ffdd00720c */ /* 0x000fe20003f64110 */
[----:B------:R-:W-:Y:S01]  /*2450*/  FMUL R133, R133, UR12 ;  /* 0x0000000c85857c20 */ /* 0x000fe20008400000 */
[----:B------:R-:W-:Y:S02]  /*2460*/  LOP3.LUT R0, R0, 0xffffdfff, RZ, 0xc0, !PT ;  /* 0xffffdfff00007812 */ /* 0x000fe400078ec0ff */
[----:B------:R-:W-:Y:S02]  /*2470*/  ISETP.GT.U32.AND.EX P0, PT, R190, RZ, PT, P0 ;  /* 0x000000ffbe00720c */ /* 0x000fe40003f04100 */
[----:B------:R-:W-:Y:S02]  /*2480*/  @P6 LOP3.LUT R0, R0, 0x2000, RZ, 0xfc, !PT ;  /* 0x0000200000006812 */ /* 0x000fe400078efcff */
[----:B------:R-:W-:-:S02]  /*2490*/  FSEL R133, R133, -INF , !P0 ;  /* 0xff80000085857808 */ /* 0x000fc40004000000 */
[----:B------:R-:W-:Y:S02]  /*24a0*/  ISETP.GT.U32.AND.EX P2, PT, R221, RZ, PT, P2 ;  /* 0x000000ffdd00720c */ /* 0x000fe40003f44120 */
[----:B------:R-:W-:Y:S02]  /*24b0*/  ISETP.GT.U32.AND P0, PT, R177, R188, PT ;  /* 0x000000bcb100720c */ /* 0x000fe40003f04070 */
[----:B------:R-:W-:Y:S01]  /*24c0*/  LOP3.LUT R0, R0, 0xffffefff, RZ, 0xc0, !PT ;  /* 0xffffefff00007812 */ /* 0x000fe200078ec0ff */
[----:B------:R-:W-:Y:S01]  /*24d0*/  FMUL R134, R134, UR12 ;  /* 0x0000000c86867c20 */ /* 0x000fe20008400000 */
[----:B------:R-:W-:Y:S02]  /*24e0*/  ISETP.GT.U32.AND.EX P0, PT, R184, RZ, PT, P0 ;  /* 0x000000ffb800720c */ /* 0x000fe40003f04100 */
[----:B------:R-:W-:Y:S02]  /*24f0*/  @P3 LOP3.LUT R0, R0, 0x1000, RZ, 0xfc, !PT ;  /* 0x0000100000003812 */ /* 0x000fe400078efcff */
[----:B------:R-:W-:-:S02]  /*2500*/  FSEL R134, R134, -INF , !P0 ;  /* 0xff80000086867808 */ /* 0x000fc40004000000 */
[----:B------:R-:W-:Y:S02]  /*2510*/  LOP3.LUT R0, R0, 0xfffff7ff, RZ, 0xc0, !PT ;  /* 0xfffff7ff00007812 */ /* 0x000fe400078ec0ff */
[----:B------:R-:W-:Y:S01]  /*2520*/  ISETP.GT.U32.AND P0, PT, R4, R188, PT ;  /* 0x000000bc0400720c */ /* 0x000fe20003f04070 */
[----:B------:R-:W-:Y:S01]  /*2530*/  FMUL R135, R135, UR12 ;  /* 0x0000000c87877c20 */ /* 0x000fe20008400000 */
[----:B------:R-:W-:Y:S02]  /*2540*/  @P2 LOP3.LUT R0, R0, 0x800, RZ, 0xfc, !PT ;  /* 0x0000080000002812 */ /* 0x000fe400078efcff */
[----:B------:R-:W-:Y:S02]  /*2550*/  ISETP.GT.U32.AND.EX P0, PT, R190, RZ, PT, P0 ;  /* 0x000000ffbe00720c */ /* 0x000fe40003f04100 */
[----:B------:R-:W-:Y:S02]  /*2560*/  ISETP.GT.U32.AND.EX P2, PT, R215, RZ, PT, P5 ;  /* 0x000000ffd700720c */ /* 0x000fe40003f44150 */
[----:B------:R-:W-:-:S02]  /*2570*/  IADD3 R97, P1, R183, 0x70, RZ ;  /* 0x00000070b7617810 */ /* 0x000fc40007f3e0ff */
[----:B------:R-:W-:Y:S02]  /*2580*/  FSEL R135, R135, -INF , !P0 ;  /* 0xff80000087877808 */ /* 0x000fe40004000000 */
[----:B------:R-:W-:Y:S01]  /*2590*/  ISETP.GT.U32.AND P0, PT, R17, R6, PT ;  /* 0x000000061100720c */ /* 0x000fe20003f04070 */
[----:B------:R-:W-:Y:S02]  /*25a0*/  IMAD.X R96, RZ, RZ, R192, P1 ;  /* 0x000000ffff607224 */ /* 0x000fe400008e06c0 */
[----:B------:R-:W-:Y:S01]  /*25b0*/  FMUL R136, R136, UR12 ;  /* 0x0000000c88887c20 */ /* 0x000fe20008400000 */
[----:B------:R-:W-:Y:S02]  /*25c0*/  ISETP.GT.U32.AND.EX P1, PT, R215, RZ, PT, P4 ;  /* 0x000000ffd700720c */ /* 0x000fe40003f24140 */
[----:B------:R-:W-:Y:S02]  /*25d0*/  ISETP.GT.U32.AND.EX P0, PT, R204, RZ, PT, P0 ;  /* 0x000000ffcc00720c */ /* 0x000fe40003f04100 */
[----:B------:R-:W-:-:S02]  /*25e0*/  LOP3.LUT R0, R0, 0xfffffbff, RZ, 0xc0, !PT ;  /* 0xfffffbff00007812 */ /* 0x000fc400078ec0ff */
[----:B------:R-:W-:Y:S02]  /*25f0*/  FSEL R136, R136, -INF , !P0 ;  /* 0xff80000088887808 */ /* 0x000fe40004000000 */
[----:B------:R-:W-:Y:S02]  /*2600*/  ISETP.GT.U32.AND P0, PT, R5, R6, PT ;  /* 0x000000060500720c */ /* 0x000fe40003f04070 */
[----:B------:R-:W-:Y:S01]  /*2610*/  @P2 LOP3.LUT R0, R0, 0x400, RZ, 0xfc, !PT ;  /* 0x0000040000002812 */ /* 0x000fe200078efcff */
[----:B------:R-:W-:Y:S01]  /*2620*/  FMUL R137, R137, UR12 ;  /* 0x0000000c89897c20 */ /* 0x000fe20008400000 */
[----:B------:R-:W-:Y:S02]  /*2630*/  ISETP.GT.U32.AND P2, PT, R171, R178, PT ;  /* 0x000000b2ab00720c */ /* 0x000fe40003f44070 */
[----:B------:R-:W-:Y:S02]  /*2640*/  ISETP.GT.U32.AND.EX P0, PT, R203, RZ, PT, P0 ;  /* 0x000000ffcb00720c */ /* 0x000fe40003f04100 */
[----:B------:R-:W-:-:S02]  /*2650*/  LOP3.LUT R0, R0, 0xfffffdff, RZ, 0xc0, !PT ;  /* 0xfffffdff00007812 */ /* 0x000fc400078ec0ff */
[----:B------:R-:W-:Y:S02]  /*2660*/  FSEL R137, R137, -INF , !P0 ;  /* 0xff80000089897808 */ /* 0x000fe40004000000 */
[----:B------:R-:W-:Y:S02]  /*2670*/  @P1 LOP3.LUT R0, R0, 0x200, RZ, 0xfc, !PT ;  /* 0x0000020000001812 */ /* 0x000fe400078efcff */
[----:B------:R-:W-:Y:S01]  /*2680*/  ISETP.GT.U32.AND P0, PT, R17, R188, PT ;  /* 0x000000bc1100720c */ /* 0x000fe20003f04070 */
[----:B------:R-:W-:Y:S01]  /*2690*/  FMUL R138, R138, UR12 ;  /* 0x0000000c8a8a7c20 */ /* 0x000fe20008400000 */
[----:B------:R-:W-:Y:S02]  /*26a0*/  ISETP.GT.U32.AND P1, PT, R171, R193, PT ;  /* 0x000000c1ab00720c */ /* 0x000fe40003f24070 */
[----:B------:R-:W-:Y:S02]  /*26b0*/  LOP3.LUT R0, R0, 0xfffffeff, RZ, 0xc0, !PT ;  /* 0xfffffeff00007812 */ /* 0x000fe400078ec0ff */
[----:B------:R-:W-:-:S02]  /*26c0*/  ISETP.GT.U32.AND.EX P0, PT, R204, RZ, PT, P0 ;  /* 0x000000ffcc00720c */ /* 0x000fc40003f04100 */
[----:B------:R-:W-:Y:S02]  /*26d0*/  @P2 LOP3.LUT R0, R0, 0x100, RZ, 0xfc, !PT ;  /* 0x0000010000002812 */ /* 0x000fe400078efcff */
[----:B------:R-:W-:Y:S02]  /*26e0*/  FSEL R138, R138, -INF , !P0 ;  /* 0xff8000008a8a7808 */ /* 0x000fe40004000000 */
[----:B------:R-:W-:Y:S01]  /*26f0*/  ISETP.GT.U32.AND P0, PT, R5, R188, PT ;  /* 0x000000bc0500720c */ /* 0x000fe20003f04070 */
[----:B------:R-:W-:Y:S01]  /*2700*/  FMUL R139, R139, UR12 ;  /* 0x0000000c8b8b7c20 */ /* 0x000fe20008400000 */
[----:B------:R-:W-:Y:S02]  /*2710*/  LOP3.LUT R0, R0, 0xffffff7f, RZ, 0xc0, !PT ;  /* 0xffffff7f00007812 */ /* 0x000fe400078ec0ff */
[----:B------:R-:W-:Y:S02]  /*2720*/  ISETP.GT.U32.AND.EX P0, PT, R203, RZ, PT, P0 ;  /* 0x000000ffcb00720c */ /* 0x000fe40003f04100 */
[----:B------:R-:W-:-:S02]  /*2730*/  @P1 LOP3.LUT R0, R0, 0x80, RZ, 0xfc, !PT ;  /* 0x0000008000001812 */ /* 0x000fc400078efcff */
[----:B------:R-:W-:Y:S02]  /*2740*/  ISETP.GT.U32.AND P1, PT, R23, R178, PT ;  /* 0x000000b21700720c */ /* 0x000fe40003f24070 */
[----:B------:R-:W-:Y:S02]  /*2750*/  FSEL R139, R139, -INF , !P0 ;  /* 0xff8000008b8b7808 */ /* 0x000fe40004000000 */
[----:B------:R-:W-:Y:S02]  /*2760*/  IADD3 R215, P0, R183, 0x71, RZ ;  /* 0x00000071b7d77810 */ /* 0x000fe40007f1e0ff */
[----:B------:R-:W-:-:S03]  /*2770*/  LOP3.LUT R0, R0, 0xffff7fff, RZ, 0xc0, !PT ;  /* 0xffff7fff00007812 */ /* 0x000fc600078ec0ff */
[----:B------:R-:W-:Y:S01]  /*2780*/  IMAD.X R171, RZ, RZ, R192, P0 ;  /* 0x000000ffffab7224 */ /* 0x000fe200000e06c0 */
[----:B------:R-:W-:-:S03]  /*2790*/  ISETP.GT.U32.AND P0, PT, R23, R193, PT ;  /* 0x000000c11700720c */ /* 0x000fc60003f04070 */
[----:B------:R-:W-:Y:S02]  /*27a0*/  @P1 LOP3.LUT R0, R0, 0x8000, RZ, 0xfc, !PT ;  /* 0x0000800000001812 */ /* 0x000fe400078efcff */
[----:B------:R-:W-:Y:S02]  /*27b0*/  ISETP.GT.U32.AND P2, PT, R183, R178, PT ;  /* 0x000000b2b700720c */ /* 0x000fe40003f44070 */
[----:B------:R-:W-:-:S06]  /*27c0*/  LOP3.LUT R0, R0, 0xfffeffff, RZ, 0xc0, !PT ;  /* 0xfffeffff00007812 */ /* 0x000fcc00078ec0ff */
[----:B------:R-:W-:Y:S02]  /*27d0*/  @P0 LOP3.LUT R0, R0, 0x10000, RZ, 0xfc, !PT ;  /* 0x0001000000000812 */ /* 0x000fe400078efcff */
[----:B------:R-:W-:Y:S02]  /*27e0*/  ISETP.GT.U32.AND P0, PT, R170, R188, PT ;  /* 0x000000bcaa00720c */ /* 0x000fe40003f04070 */
[----:B------:R-:W-:-:S04]  /*27f0*/  LOP3.LUT R0, R0, 0xfffdffff, RZ, 0xc0, !PT ;  /* 0xfffdffff00007812 */ /* 0x000fc800078ec0ff */
[----:B------:R-:W-:Y:S02]  /*2800*/  @P2 LOP3.LUT R0, R0, 0x20000, RZ, 0xfc, !PT ;  /* 0x0002000000002812 */ /* 0x000fe400078efcff */
[----:B------:R-:W-:Y:S02]  /*2810*/  ISETP.GT.U32.AND P1, PT, R90, R188, PT ;  /* 0x000000bc5a00720c */ /* 0x000fe40003f24070 */
[----:B------:R-:W-:-:S04]  /*2820*/  LOP3.LUT R0, R0, 0xfffffffd, RZ, 0xc0, !PT ;  /* 0xfffffffd00007812 */ /* 0x000fc800078ec0ff */
[----:B------:R-:W-:Y:S02]  /*2830*/  @P0 LOP3.LUT R0, R0, 0x2, RZ, 0xfc, !PT ;  /* 0x0000000200000812 */ /* 0x000fe400078efcff */
[C---:B------:R-:W-:Y:S02]  /*2840*/  ISETP.GE.U32.AND P5, PT, R183.reuse, R178, PT ;  /* 0x000000b2b700720c */ /* 0x040fe40003fa6070 */
[CC--:B------:R-:W-:Y:S02]  /*2850*/  ISETP.GT.U32.AND P4, PT, R183.reuse, R193.reuse, PT ;  /* 0x000000c1b700720c */ /* 0x0c0fe40003f84070 */
[C---:B------:R-:W-:Y:S02]  /*2860*/  ISETP.GE.U32.AND P3, PT, R183.reuse, R193, PT ;  /* 0x000000c1b700720c */ /* 0x040fe40003f66070 */
[----:B------:R-:W-:Y:S02]  /*2870*/  IADD3 R23, P2, R183, 0x78, RZ ;  /* 0x00000078b7177810 */ /* 0x000fe40007f5e0ff */
[----:B------:R-:W-:-:S02]  /*2880*/  ISETP.GT.U32.AND P0, PT, R97, R188, PT ;  /* 0x000000bc6100720c */ /* 0x000fc40003f04070 */
[----:B------:R-:W-:Y:S02]  /*2890*/  IADD3 R183, P6, R183, 0x79, RZ ;  /* 0x00000079b7b77810 */ /* 0x000fe40007fde0ff */
[----:B------:R-:W-:-:S03]  /*28a0*/  LOP3.LUT R0, R0, 0xfffffffb, RZ, 0xc0, !PT ;  /* 0xfffffffb00007812 */ /* 0x000fc600078ec0ff */
[----:B------:R-:W-:Y:S01]  /*28b0*/  IMAD.X R220, RZ, RZ, R192, P6 ;  /* 0x000000ffffdc7224 */ /* 0x000fe200030e06c0 */
[----:B------:R-:W-:Y:S02]  /*28c0*/  @P1 LOP3.LUT R0, R0, 0x4, RZ, 0xfc, !PT ;  /* 0x0000000400001812 */ /* 0x000fe400078efcff */
[----:B------:R-:W-:Y:S02]  /*28d0*/  ISETP.GT.U32.AND P6, PT, R170, R6, PT ;  /* 0x00000006aa00720c */ /* 0x000fe40003fc4070 */
[----:B------:R-:W-:Y:S01]  /*28e0*/  ISETP.GT.U32.AND P1, PT, R215, R188, PT ;  /* 0x000000bcd700720c */ /* 0x000fe20003f24070 */
[----:B------:R-:W-:Y:S01]  /*28f0*/  FMUL R140, R140, UR12 ;  /* 0x0000000c8c8c7c20 */ /* 0x000fe20008400000 */
[----:B------:R-:W-:Y:S02]  /*2900*/  LOP3.LUT R0, R0, 0xfffffff7, RZ, 0xc0, !PT ;  /* 0xfffffff700007812 */ /* 0x000fe400078ec0ff */
[----:B------:R-:W-:Y:S02]  /*2910*/  ISETP.GT.U32.AND.EX P6, PT, R12, RZ, PT, P6 ;  /* 0x000000ff0c00720c */ /* 0x000fe40003fc4160 */
[----:B------:R-:W-:-:S02]  /*2920*/  @P0 LOP3.LUT R0, R0, 0x8, RZ, 0xfc, !PT ;  /* 0x0000000800000812 */ /* 0x000fc400078efcff */
[----:B------:R-:W-:Y:S02]  /*2930*/  FSEL R140, R140, -INF , !P6 ;  /* 0xff8000008c8c7808 */ /* 0x000fe40007000000 */
[----:B------:R-:W-:Y:S02]  /*2940*/  ISETP.GT.U32.AND P6, PT, R90, R6, PT ;  /* 0x000000065a00720c */ /* 0x000fe40003fc4070 */
[----:B------:R-:W-:Y:S01]  /*2950*/  LOP3.LUT R0, R0, 0xffffffef, RZ, 0xc0, !PT ;  /* 0xffffffef00007812 */ /* 0x000fe200078ec0ff */
[----:B------:R-:W-:Y:S01]  /*2960*/  FMUL R141, R141, UR12 ;  /* 0x0000000c8d8d7c20 */ /* 0x000fe20008400000 */
[----:B------:R-:W-:Y:S02]  /*2970*/  ISETP.GT.U32.AND.EX P6, PT, R216, RZ, PT, P6 ;  /* 0x000000ffd800720c */ /* 0x000fe40003fc4160 */
[----:B------:R-:W-:Y:S02]  /*2980*/  @P1 LOP3.LUT R0, R0, 0x10, RZ, 0xfc, !PT ;  /* 0x0000001000001812 */ /* 0x000fe400078efcff */
[----:B------:R-:W-:-:S02]  /*2990*/  FSEL R141, R141, -INF , !P6 ;  /* 0xff8000008d8d7808 */ /* 0x000fc40007000000 */
[----:B------:R-:W-:Y:S01]  /*29a0*/  LOP3.LUT P6, RZ, R0, 0x2, RZ, 0xc0, !PT ;  /* 0x0000000200ff7812 */ /* 0x000fe200078cc0ff */
[----:B------:R-:W-:-:S03]  /*29b0*/  FMUL R142, R142, UR12 ;  /* 0x0000000c8e8e7c20 */ /* 0x000fc60008400000 */
[----:B------:R-:W-:-:S04]  /*29c0*/  ISETP.GT.U32.AND.EX P6, PT, R12, RZ, PT, P6 ;  /* 0x000000ff0c00720c */ /* 0x000fc80003fc4160 */
[----:B------:R-:W-:Y:S02]  /*29d0*/  FSEL R142, R142, -INF , !P6 ;  /* 0xff8000008e8e7808 */ /* 0x000fe40007000000 */
[----:B------:R-:W-:Y:S01]  /*29e0*/  LOP3.LUT P6, RZ, R0, 0x4, RZ, 0xc0, !PT ;  /* 0x0000000400ff7812 */ /* 0x000fe200078cc0ff */
        /* <DEDUP_REMOVED lines=11> */
[----:B------:R-:W-:Y:S01]  /*2aa0*/  LOP3.LUT P6, RZ, R0, 0x8, RZ, 0xc0, !PT ;  /* 0x0000000800ff7812 */ /* 0x000fe200078cc0ff */
[----:B------:R-:W-:-:S03]  /*2ab0*/  FMUL R146, R146, UR12 ;  /* 0x0000000c92927c20 */ /* 0x000fc60008400000 */
[----:B------:R-:W-:-:S04]  /*2ac0*/  ISETP.GT.U32.AND.EX P6, PT, R96, RZ, PT, P6 ;  /* 0x000000ff6000720c */ /* 0x000fc80003fc4160 */
[----:B------:R-:W-:Y:S02]  /*2ad0*/  FSEL R146, R146, -INF , !P6 ;  /* 0xff80000092927808 */ /* 0x000fe40007000000 */
[----:B------:R-:W-:Y:S01]  /*2ae0*/  LOP3.LUT P6, RZ, R0, 0x10, RZ, 0xc0, !PT ;  /* 0x0000001000ff7812 */ /* 0x000fe200078cc0ff */
[----:B------:R-:W-:-:S03]  /*2af0*/  FMUL R147, R147, UR12 ;  /* 0x0000000c93937c20 */ /* 0x000fc60008400000 */
[----:B------:R-:W-:Y:S02]  /*2b00*/  ISETP.GT.U32.AND.EX P6, PT, R171, RZ, PT, P6 ;  /* 0x000000ffab00720c */ /* 0x000fe40003fc4160 */
[-C--:B------:R-:W-:Y:S02]  /*2b10*/  ISETP.GT.U32.AND P0, PT, R23, R188.reuse, PT ;  /* 0x000000bc1700720c */ /* 0x080fe40003f04070 */
[----:B------:R-:W-:Y:S01]  /*2b20*/  ISETP.GT.U32.AND P1, PT, R183, R188, PT ;  /* 0x000000bcb700720c */ /* 0x000fe20003f24070 */
        /* <DEDUP_REMOVED lines=9> */
[----:B------:R-:W-:-:S03]  /*2bc0*/  FMUL R150, R150, UR12 ;  /* 0x0000000c96967c20 */ /* 0x000fc60008400000 */
[----:B------:R-:W-:Y:S02]  /*2bd0*/  FSEL R149, R149, -INF , !P6 ;  /* 0xff80000095957808 */ /* 0x000fe40007000000 */
[----:B------:R-:W-:Y:S01]  /*2be0*/  ISETP.GT.U32.AND.EX P6, PT, R188, RZ, PT, P0 ;  /* 0x000000ffbc00720c */ /* 0x000fe20003fc4100 */
[----:B------:R-:W-:Y:S01]  /*2bf0*/  FMUL R151, R151, UR12 ;  /* 0x0000000c97977c20 */ /* 0x000fe20008400000 */
[----:B------:R-:W-:Y:S01]  /*2c00*/  LOP3.LUT P2, RZ, R0, 0x20000, RZ, 0xc0, !PT ;  /* 0x0002000000ff7812 */ /* 0x000fe2000784c0ff */
[----:B------:R-:W-:Y:S01]  /*2c10*/  FMUL R221, R25, UR12 ;  /* 0x0000000c19dd7c20 */ /* 0x000fe20008400000 */
[----:B------:R-:W-:Y:S01]  /*2c20*/  FSEL R150, R150, -INF , !P6 ;  /* 0xff80000096967808 */ /* 0x000fe20007000000 */
[----:B------:R-:W-:Y:S01]  /*2c30*/  FMUL R222, R26, UR12 ;  /* 0x0000000c1ade7c20 */ /* 0x000fe20008400000 */
[C---:B------:R-:W-:Y:S02]  /*2c40*/  ISETP.GE.U32.AND.EX P5, PT, R192.reuse, RZ, PT, P5 ;  /* 0x000000ffc000720c */ /* 0x040fe40003fa6150 */
[----:B------:R-:W-:-:S02]  /*2c50*/  ISETP.GT.U32.AND.EX P4, PT, R192, RZ, PT, P4 ;  /* 0x000000ffc000720c */ /* 0x000fc40003f84140 */
[----:B------:R-:W-:Y:S01]  /*2c60*/  ISETP.GT.U32.AND.EX P6, PT, R220, RZ, PT, P1 ;  /* 0x000000ffdc00720c */ /* 0x000fe20003fc4110 */
[----:B------:R-:W-:Y:S01]  /*2c70*/  FMUL R223, R27, UR12 ;  /* 0x0000000c1bdf7c20 */ /* 0x000fe20008400000 */
[C---:B------:R-:W-:Y:S01]  /*2c80*/  ISETP.GT.U32.AND.EX P2, PT, R192.reuse, RZ, PT, P2 ;  /* 0x000000ffc000720c */ /* 0x040fe20003f44120 */
[----:B------:R-:W-:Y:S01]  /*2c90*/  FMUL R225, R29, UR12 ;  /* 0x0000000c1de17c20 */ /* 0x000fe20008400000 */
[----:B------:R-:W-:Y:S01]  /*2ca0*/  ISETP.GE.U32.AND.EX P3, PT, R192, RZ, PT, P3 ;  /* 0x000000ffc000720c */ /* 0x000fe20003f66130 */
[----:B------:R-:W-:Y:S01]  /*2cb0*/  FMUL R192, R24, UR12 ;  /* 0x0000000c18c07c20 */ /* 0x000fe20008400000 */
[----:B------:R-:W-:Y:S01]  /*2cc0*/  FMNMX R25, R93, R217, !PT ;  /* 0x000000d95d197209 */ /* 0x000fe20007800000 */
[----:B------:R-:W-:Y:S01]  /*2cd0*/  FMUL R226, R30, UR12 ;  /* 0x0000000c1ee27c20 */ /* 0x000fe20008400000 */
[----:B------:R-:W-:Y:S01]  /*2ce0*/  FSEL R151, R151, -INF , !P6 ;  /* 0xff80000097977808 */ /* 0x000fe20007000000 */
[----:B------:R-:W-:Y:S01]  /*2cf0*/  FMUL R227, R31, UR12 ;  /* 0x0000000c1fe37c20 */ /* 0x000fe20008400000 */
[----:B------:R-:W-:-:S02]  /*2d00*/  FSEL R221, R221, -INF , !P5 ;  /* 0xff800000dddd7808 */ /* 0x000fc40006800000 */
[----:B------:R-:W-:Y:S02]  /*2d10*/  FSEL R222, R222, -INF , !P4 ;  /* 0xff800000dede7808 */ /* 0x000fe40006000000 */
[C---:B------:R-:W-:Y:S02]  /*2d20*/  LOP3.LUT P6, RZ, R0.reuse, 0x200, RZ, 0xc0, !PT ;  /* 0x0000020000ff7812 */ /* 0x040fe400078cc0ff */
[C---:B------:R-:W-:Y:S02]  /*2d30*/  LOP3.LUT P5, RZ, R0.reuse, 0x800, RZ, 0xc0, !PT ;  /* 0x0000080000ff7812 */ /* 0x040fe400078ac0ff */
[----:B------:R-:W-:Y:S02]  /*2d40*/  LOP3.LUT P4, RZ, R0, 0x400, RZ, 0xc0, !PT ;  /* 0x0000040000ff7812 */ /* 0x000fe4000788c0ff */
[----:B------:R-:W-:Y:S02]  /*2d50*/  FMNMX R25, R92, R25, !PT ;  /* 0x000000195c197209 */ /* 0x000fe40007800000 */
[----:B------:R-:W-:-:S02]  /*2d60*/  FSEL R192, R192, -INF , !P2 ;  /* 0xff800000c0c07808 */ /* 0x000fc40005000000 */
[----:B------:R-:W-:Y:S02]  /*2d70*/  FSEL R223, R223, -INF , !P3 ;  /* 0xff800000dfdf7808 */ /* 0x000fe40005800000 */
[----:B------:R-:W-:Y:S02]  /*2d80*/  FSEL R225, R225, -INF , !P4 ;  /* 0xff800000e1e17808 */ /* 0x000fe40006000000 */
[----:B------:R-:W-:Y:S02]  /*2d90*/  FSEL R226, R226, -INF , !P5 ;  /* 0xff800000e2e27808 */ /* 0x000fe40006800000 */
[----:B------:R-:W-:Y:S02]  /*2da0*/  FSEL R227, R227, -INF , !P6 ;  /* 0xff800000e3e37808 */ /* 0x000fe40007000000 */
[C---:B------:R-:W-:Y:S02]  /*2db0*/  LOP3.LUT P0, RZ, R0.reuse, 0x10000, RZ, 0xc0, !PT ;  /* 0x0001000000ff7812 */ /* 0x040fe4000780c0ff */
[----:B------:R-:W-:-:S02]  /*2dc0*/  LOP3.LUT P1, RZ, R0, 0x8000, RZ, 0xc0, !PT ;  /* 0x0000800000ff7812 */ /* 0x000fc4000782c0ff */
[C---:B------:R-:W-:Y:S02]  /*2dd0*/  LOP3.LUT P2, RZ, R0.reuse, 0x4000, RZ, 0xc0, !PT ;  /* 0x0000400000ff7812 */ /* 0x040fe4000784c0ff */
[C---:B------:R-:W-:Y:S02]  /*2de0*/  LOP3.LUT P3, RZ, R0.reuse, 0x1000, RZ, 0xc0, !PT ;  /* 0x0000100000ff7812 */ /* 0x040fe4000786c0ff */
[C---:B------:R-:W-:Y:S02]  /*2df0*/  LOP3.LUT P4, RZ, R0.reuse, 0x2000, RZ, 0xc0, !PT ;  /* 0x0000200000ff7812 */ /* 0x040fe4000788c0ff */
[C---:B------:R-:W-:Y:S02]  /*2e00*/  LOP3.LUT P5, RZ, R0.reuse, 0x100, RZ, 0xc0, !PT ;  /* 0x0000010000ff7812 */ /* 0x040fe400078ac0ff */
[----:B------:R-:W-:Y:S02]  /*2e10*/  LOP3.LUT P6, RZ, R0, 0x80, RZ, 0xc0, !PT ;  /* 0x0000008000ff7812 */ /* 0x000fe400078cc0ff */
[----:B------:R-:W-:-:S04]  /*2e20*/  FMNMX R0, R88, R25, !PT ;  /* 0x0000001958007209 */ /* 0x000fc80007800000 */
        /* <DEDUP_REMOVED lines=27> */
[----:B------:R-:W-:-:S05]  /*2fe0*/  FMNMX R25, R149, R0, !PT ;  /* 0x0000000095197209 */ /* 0x000fca0007800000 */
[----:B------:R-:W0:Y:S01]  /*2ff0*/  SHFL.BFLY PT, R0, R25, 0x2, 0x1f ;  /* 0x0c401f0019007f89 */ /* 0x000e2200000e0000 */
[----:B------:R-:W-:Y:S01]  /*3000*/  FMUL R224, R28, UR12 ;  /* 0x0000000c1ce07c20 */ /* 0x000fe20008400000 */
[----:B------:R-:W-:Y:S01]  /*3010*/  FMUL R228, R32, UR12 ;  /* 0x0000000c20e47c20 */ /* 0x000fe20008400000 */
[C---:B------:R-:W-:Y:S02]  /*3020*/  ISETP.GT.U32.AND.EX P2, PT, R214.reuse, RZ, PT, P2 ;  /* 0x000000ffd600720c */ /* 0x040fe40003f44120 */
[----:B------:R-:W-:Y:S02]  /*3030*/  ISETP.GT.U32.AND.EX P4, PT, R214, RZ, PT, P4 ;  /* 0x000000ffd600720c */ /* 0x000fe40003f84140 */
[----:B0-----:R-:W-:-:S05]  /*3040*/  FMNMX R0, R25, R0, !PT ;  /* 0x0000000019007209 */ /* 0x001fca0007800000 */
[----:B------:R-:W0:Y:S01]  /*3050*/  SHFL.BFLY PT, R24, R0, 0x1, 0x1f ;  /* 0x0c201f0000187f89 */ /* 0x000e2200000e0000 */
[----:B------:R-:W-:Y:S02]  /*3060*/  FSEL R224, R224, -INF , !P3 ;  /* 0xff800000e0e07808 */ /* 0x000fe40005800000 */
[----:B------:R-:W-:Y:S01]  /*3070*/  FSEL R228, R228, -INF , !P2 ;  /* 0xff800000e4e47808 */ /* 0x000fe20005000000 */
[----:B------:R-:W-:Y:S01]  /*3080*/  FMUL R214, R34, UR12 ;  /* 0x0000000c22d67c20 */ /* 0x000fe20008400000 */
[C---:B------:R-:W-:Y:S02]  /*3090*/  ISETP.GT.U32.AND P3, PT, R169.reuse, R178, PT ;  /* 0x000000b2a900720c */ /* 0x040fe40003f64070 */
[----:B------:R-:W-:Y:S01]  /*30a0*/  ISETP.GT.U32.AND P2, PT, R169, R193, PT ;  /* 0x000000c1a900720c */ /* 0x000fe20003f44070 */
[----:B------:R-:W-:Y:S01]  /*30b0*/  FMUL R169, R33, UR12 ;  /* 0x0000000c21a97c20 */ /* 0x000fe20008400000 */
[----:B------:R-:W-:Y:S02]  /*30c0*/  ISETP.GT.U32.AND.EX P5, PT, R213, RZ, PT, P5 ;  /* 0x000000ffd500720c */ /* 0x000fe40003fa4150 */
[----:B------:R-:W-:-:S02]  /*30d0*/  FSEL R214, R214, -INF , !P4 ;  /* 0xff800000d6d67808 */ /* 0x000fc40006000000 */
[----:B------:R-:W-:Y:S02]  /*30e0*/  FSEL R169, R169, -INF , !P5 ;  /* 0xff800000a9a97808 */ /* 0x000fe40006800000 */
[C---:B------:R-:W-:Y:S02]  /*30f0*/  ISETP.GT.U32.AND P5, PT, R185.reuse, R178, PT ;  /* 0x000000b2b900720c */ /* 0x040fe40003fa4070 */
[----:B------:R-:W-:Y:S01]  /*3100*/  ISETP.GT.U32.AND P4, PT, R185, R193, PT ;  /* 0x000000c1b900720c */ /* 0x000fe20003f84070 */
[----:B------:R-:W-:Y:S01]  /*3110*/  FMUL R185, R35, UR12 ;  /* 0x0000000c23b97c20 */ /* 0x000fe20008400000 */
[----:B------:R-:W-:Y:S01]  /*3120*/  ISETP.GT.U32.AND.EX P6, PT, R213, RZ, PT, P6 ;  /* 0x000000ffd500720c */ /* 0x000fe20003fc4160 */
[----:B------:R-:W-:Y:S01]  /*3130*/  FMUL R213, R36, UR12 ;  /* 0x0000000c24d57c20 */ /* 0x000fe20008400000 */
[----:B------:R-:W-:Y:S02]  /*3140*/  ISETP.GT.U32.AND.EX P1, PT, R212, RZ, PT, P1 ;  /* 0x000000ffd400720c */ /* 0x000fe40003f24110 */
[----:B0-----:R-:W-:-:S02]  /*3150*/  FMNMX R0, R0, R24, !PT ;  /* 0x0000001800007209 */ /* 0x001fc40007800000 */
[----:B------:R-:W-:Y:S02]  /*3160*/  FSEL R185, R185, -INF , !P6 ;  /* 0xff800000b9b97808 */ /* 0x000fe40007000000 */
[----:B------:R-:W-:Y:S01]  /*3170*/  FSEL R213, R213, -INF , !P1 ;  /* 0xff800000d5d57808 */ /* 0x000fe20004800000 */
[----:B------:R-:W-:Y:S01]  /*3180*/  FMUL R38, R38, UR12 ;  /* 0x0000000c26267c20 */ /* 0x000fe20008400000 */
[C---:B------:R-:W-:Y:S02]  /*3190*/  ISETP.GT.U32.AND P6, PT, R205.reuse, R178, PT ;  /* 0x000000b2cd00720c */ /* 0x040fe40003fc4070 */
[----:B------:R-:W-:Y:S01]  /*31a0*/  ISETP.GT.U32.AND P1, PT, R205, R193, PT ;  /* 0x000000c1cd00720c */ /* 0x000fe20003f24070 */
[----:B------:R-:W-:Y:S01]  /*31b0*/  FMUL R205, R37, UR12 ;  /* 0x0000000c25cd7c20 */ /* 0x000fe20008400000 */
[----:B------:R-:W-:Y:S02]  /*31c0*/  FMNMX R0, R0, R15, !PT ;  /* 0x0000000f00007209 */ /* 0x000fe40007800000 */
[----:B------:R-:W-:-:S02]  /*31d0*/  ISETP.GT.U32.AND.EX P0, PT, R212, RZ, PT, P0 ;  /* 0x000000ffd400720c */ /* 0x000fc40003f04100 */
[----:B------:R-:W-:Y:S01]  /*31e0*/  ISETP.GT.U32.AND.EX P3, PT, R19, RZ, PT, P3 ;  /* 0x000000ff1300720c */ /* 0x000fe20003f64130 */
[--C-:B------:R-:W-:Y:S01]  /*31f0*/  FADD R24, R93, -R0.reuse ;  /* 0x800000005d187221 */ /* 0x100fe20000000000 */
[----:B------:R-:W-:Y:S01]  /*3200*/  FSEL R93, R38, -INF , !P0 ;  /* 0xff800000265d7808 */ /* 0x000fe20004000000 */
[--C-:B------:R-:W-:Y:S01]  /*3210*/  FADD R217, R217, -R0.reuse ;  /* 0x80000000d9d97221 */ /* 0x100fe20000000000 */
[----:B------:R-:W-:Y:S02]  /*3220*/  FSEL R205, R205, -INF , !P3 ;  /* 0xff800000cdcd7808 */ /* 0x000fe40005800000 */
[C---:B------:R-:W-:Y:S02]  /*3230*/  ISETP.GT.U32.AND P3, PT, R13.reuse, R178, PT ;  /* 0x000000b20d00720c */ /* 0x040fe40003f64070 */
[----:B------:R-:W-:Y:S01]  /*3240*/  ISETP.GT.U32.AND P0, PT, R13, R193, PT ;  /* 0x000000c10d00720c */ /* 0x000fe20003f04070 */
[----:B------:R-:W-:Y:S01]  /*3250*/  FADD R13, R92, -R0 ;  /* 0x800000005c0d7221 */ /* 0x000fe20000000000 */
[----:B------:R-:W-:Y:S01]  /*3260*/  ISETP.GT.U32.AND.EX P2, PT, R19, RZ, PT, P2 ;  /* 0x000000ff1300720c */ /* 0x000fe20003f44120 */
[----:B------:R-:W-:-:S02]  /*3270*/  FMUL R19, R217, 1.4426950216293334961 ;  /* 0x3fb8aa3bd9137820 */ /* 0x000fc40000400000 */
[----:B------:R-:W-:Y:S01]  /*3280*/  FMUL R217, R13, 1.4426950216293334961 ;  /* 0x3fb8aa3b0dd97820 */ /* 0x000fe20000400000 */
[----:B------:R-:W-:Y:S01]  /*3290*/  FADD R13, R95, -R0 ;  /* 0x800000005f0d7221 */ /* 0x000fe20000000000 */
[----:B------:R-:W-:Y:S01]  /*32a0*/  FMUL R95, R41, UR12 ;  /* 0x0000000c295f7c20 */ /* 0x000fe20008400000 */
[----:B------:R-:W-:Y:S01]  /*32b0*/  FMUL R42, R42, UR12 ;  /* 0x0000000c2a2a7c20 */ /* 0x000fe20008400000 */
[----:B------:R-:W-:Y:S01]  /*32c0*/  ISETP.GT.U32.AND.EX P4, PT, R174, RZ, PT, P4 ;  /* 0x000000ffae00720c */ /* 0x000fe20003f84140 */
[----:B------:R0:W-:Y:S01]  /*32d0*/  MUFU.EX2 R92, R19 ;  /* 0x00000013005c7308 */ /* 0x0001e20000000800 */
[----:B------:R-:W-:-:S04]  /*32e0*/  ISETP.GT.U32.AND.EX P6, PT, R11, RZ, PT, P6 ;  /* 0x000000ff0b00720c */ /* 0x000fc80003fc4160 */
[----:B------:R-:W-:Y:S01]  /*32f0*/  FSEL R95, R95, -INF , !P6 ;  /* 0xff8000005f5f7808 */ /* 0x000fe20007000000 */
[----:B0-----:R-:W-:Y:S01]  /*3300*/  FADD R19, R100, -R0 ;  /* 0x8000000064137221 */ /* 0x001fe20000000000 */
[----:B------:R-:W-:Y:S02]  /*3310*/  FSEL R100, R42, -INF , !P4 ;  /* 0xff8000002a647808 */ /* 0x000fe40006000000 */
[C---:B------:R-:W-:Y:S02]  /*3320*/  ISETP.GT.U32.AND P6, PT, R9.reuse, R178, PT ;  /* 0x000000b20900720c */ /* 0x040fe40003fc4070 */
[----:B------:R-:W-:Y:S01]  /*3330*/  ISETP.GT.U32.AND P4, PT, R9, R193, PT ;  /* 0x000000c10900720c */ /* 0x000fe20003f84070 */
[----:B------:R-:W-:Y:S01]  /*3340*/  FMUL R9, R19, 1.4426950216293334961 ;  /* 0x3fb8aa3b13097820 */ /* 0x000fe20000400000 */
        /* <DEDUP_REMOVED lines=27> */
[----:B------:R-:W-:Y:S01]  /*3500*/  FMNMX R38, R146, R37, !PT ;  /* 0x0000002592267209 */ /* 0x000fe20007800000 */
[----:B------:R-:W-:-:S03]  /*3510*/  FMUL R230, R40, UR12 ;  /* 0x0000000c28e67c20 */ /* 0x000fc60008400000 */
[----:B------:R-:W-:-:S04]  /*3520*/  FMNMX R37, R147, R38, !PT ;  /* 0x0000002693257209 */ /* 0x000fc80007800000 */
[----:B------:R-:W-:-:S04]  /*3530*/  FMNMX R40, R150, R37, !PT ;  /* 0x0000002596287209 */ /* 0x000fc80007800000 */
[----:B------:R-:W-:-:S05]  /*3540*/  FMNMX R40, R151, R40, !PT ;  /* 0x0000002897287209 */ /* 0x000fca0007800000 */
[----:B------:R-:W0:Y:S02]  /*3550*/  SHFL.BFLY PT, R41, R40, 0x2, 0x1f ;  /* 0x0c401f0028297f89 */ /* 0x000e2400000e0000 */
[----:B0-----:R-:W-:-:S05]  /*3560*/  FMNMX R41, R40, R41, !PT ;  /* 0x0000002928297209 */ /* 0x001fca0007800000 */
[----:B------:R-:W0:Y:S01]  /*3570*/  SHFL.BFLY PT, R40, R41, 0x1, 0x1f ;  /* 0x0c201f0029287f89 */ /* 0x000e2200000e0000 */
[--C-:B------:R-:W-:Y:S01]  /*3580*/  FADD R116, R116, -R0.reuse ;  /* 0x8000000074747221 */ /* 0x100fe20000000000 */
[----:B------:R-:W-:-:S03]  /*3590*/  FADD R101, R101, -R0 ;  /* 0x8000000065657221 */ /* 0x000fc60000000000 */
[----:B------:R-:W-:Y:S01]  /*35a0*/  FMUL R116, R116, 1.4426950216293334961 ;  /* 0x3fb8aa3b74747820 */ /* 0x000fe20000400000 */
[----:B------:R-:W-:Y:S01]  /*35b0*/  ISETP.GT.U32.AND.EX P1, PT, R11, RZ, PT, P1 ;  /* 0x000000ff0b00720c */ /* 0x000fe20003f24110 */
[----:B------:R-:W-:Y:S02]  /*35c0*/  FMUL R11, R101, 1.4426950216293334961 ;  /* 0x3fb8aa3b650b7820 */ /* 0x000fe40000400000 */
[----:B------:R1:W-:Y:S01]  /*35d0*/  MUFU.EX2 R29, R116 ;  /* 0x00000074001d7308 */ /* 0x0003e20000000800 */
[--C-:B------:R-:W-:Y:S01]  /*35e0*/  FADD R108, R108, -R0.reuse ;  /* 0x800000006c6c7221 */ /* 0x100fe20000000000 */
[----:B------:R-:W-:Y:S01]  /*35f0*/  FMUL R101, R43, UR12 ;  /* 0x0000000c2b657c20 */ /* 0x000fe20008400000 */
[--C-:B------:R-:W-:Y:S01]  /*3600*/  FADD R117, R117, -R0.reuse ;  /* 0x8000000075757221 */ /* 0x100fe20000000000 */
[----:B------:R-:W-:Y:S01]  /*3610*/  FADD R141, R141, -R0 ;  /* 0x800000008d8d7221 */ /* 0x000fe20000000000 */
[----:B------:R-:W-:Y:S01]  /*3620*/  FMUL R108, R108, 1.4426950216293334961 ;  /* 0x3fb8aa3b6c6c7820 */ /* 0x000fe20000400000 */
[----:B0-----:R-:W-:-:S04]  /*3630*/  FMNMX R40, R41, R40, !PT ;  /* 0x0000002829287209 */ /* 0x001fc80007800000 */
[----:B-1----:R-:W-:Y:S01]  /*3640*/  FMNMX R116, R40, R173, !PT ;  /* 0x000000ad28747209 */ /* 0x002fe20007800000 */
[----:B------:R-:W-:Y:S01]  /*3650*/  FADD R41, -R0, R15 ;  /* 0x0000000f00297221 */ /* 0x000fe20000000100 */
[----:B------:R-:W-:Y:S01]  /*3660*/  FMUL R30, R117, 1.4426950216293334961 ;  /* 0x3fb8aa3b751e7820 */ /* 0x000fe20000400000 */
[----:B------:R-:W-:Y:S02]  /*3670*/  FSEL R101, R101, -INF , !P1 ;  /* 0xff80000065657808 */ /* 0x000fe40004800000 */
[--C-:B------:R-:W-:Y:S01]  /*3680*/  FADD R40, R89, -R116.reuse ;  /* 0x8000007459287221 */ /* 0x100fe20000000000 */
[----:B------:R-:W-:Y:S01]  /*3690*/  ISETP.GT.U32.AND P1, PT, R186, R178, PT ;  /* 0x000000b2ba00720c */ /* 0x000fe20003f24070 */
[----:B------:R-:W-:Y:S01]  /*36a0*/  FMUL R117, R41, 1.4426950216293334961 ;  /* 0x3fb8aa3b29757820 */ /* 0x000fe20000400000 */
[----:B------:R0:W-:Y:S01]  /*36b0*/  MUFU.EX2 R25, R108 ;  /* 0x0000006c00197308 */ /* 0x0001e20000000800 */
[----:B------:R-:W-:Y:S01]  /*36c0*/  FMUL R41, R40, 1.4426950216293334961 ;  /* 0x3fb8aa3b28297820 */ /* 0x000fe20000400000 */
[----:B------:R-:W-:Y:S01]  /*36d0*/  FADD R40, R91, -R116 ;  /* 0x800000745b287221 */ /* 0x000fe20000000000 */
[----:B------:R-:W-:Y:S01]  /*36e0*/  ISETP.GT.U32.AND.EX P1, PT, R181, RZ, PT, P1 ;  /* 0x000000ffb500720c */ /* 0x000fe20003f24110 */
[--C-:B------:R-:W-:Y:S01]  /*36f0*/  FADD R109, R109, -R0.reuse ;  /* 0x800000006d6d7221 */ /* 0x100fe20000000000 */
[----:B------:R-:W-:Y:S01]  /*3700*/  FADD R144, R144, -R0 ;  /* 0x8000000090907221 */ /* 0x000fe20000000000 */
[----:B0-----:R-:W-:Y:S01]  /*3710*/  FMUL R108, R141, 1.4426950216293334961 ;  /* 0x3fb8aa3b8d6c7820 */ /* 0x001fe20000400000 */
[----:B------:R-:W-:Y:S01]  /*3720*/  FMUL R141, R49, UR12 ;  /* 0x0000000c318d7c20 */ /* 0x000fe20008400000 */
[----:B------:R-:W-:Y:S01]  /*3730*/  FMUL R42, R40, 1.4426950216293334961 ;  /* 0x3fb8aa3b282a7820 */ /* 0x000fe20000400000 */
[----:B------:R-:W-:Y:S01]  /*3740*/  FADD R40, R94, -R116 ;  /* 0x800000745e287221 */ /* 0x000fe20000000000 */
[----:B------:R-:W-:-:S02]  /*3750*/  FMUL R26, R109, 1.4426950216293334961 ;  /* 0x3fb8aa3b6d1a7820 */ /* 0x000fc40000400000 */
[----:B------:R-:W-:Y:S01]  /*3760*/  FSEL R141, R141, -INF , !P1 ;  /* 0xff8000008d8d7808 */ /* 0x000fe20004800000 */
[----:B------:R-:W-:Y:S01]  /*3770*/  FMUL R109, R144, 1.4426950216293334961 ;  /* 0x3fb8aa3b906d7820 */ /* 0x000fe20000400000 */
[----:B------:R-:W-:Y:S01]  /*3780*/  ISETP.GT.U32.AND P1, PT, R187, R178, PT ;  /* 0x000000b2bb00720c */ /* 0x000fe20003f24070 */
[----:B------:R-:W-:Y:S01]  /*3790*/  FMUL R144, R40, 1.4426950216293334961 ;  /* 0x3fb8aa3b28907820 */ /* 0x000fe20000400000 */
[----:B------:R-:W-:Y:S01]  /*37a0*/  ISETP.GT.U32.AND.EX P5, PT, R174, RZ, PT, P5 ;  /* 0x000000ffae00720c */ /* 0x000fe20003fa4150 */
[----:B------:R-:W-:Y:S01]  /*37b0*/  FMUL R24, R24, 1.4426950216293334961 ;  /* 0x3fb8aa3b18187820 */ /* 0x000fe20000400000 */
[----:B------:R-:W-:Y:S01]  /*37c0*/  FMUL R40, R56, UR12 ;  /* 0x0000000c38287c20 */ /* 0x000fe20008400000 */
[--C-:B------:R-:W-:Y:S01]  /*37d0*/  FADD R105, R105, -R0.reuse ;  /* 0x8000000069697221 */ /* 0x100fe20000000000 */
[----:B------:R-:W-:Y:S01]  /*37e0*/  ISETP.GT.U32.AND.EX P1, PT, R21, RZ, PT, P1 ;  /* 0x000000ff1500720c */ /* 0x000fe20003f24110 */
[----:B------:R-:W-:Y:S01]  /*37f0*/  FADD R140, R140, -R0 ;  /* 0x800000008c8c7221 */ /* 0x000fe20000000000 */
[----:B------:R0:W-:Y:S01]  /*3800*/  MUFU.EX2 R91, R41 ;  /* 0x00000029005b7308 */ /* 0x0001e20000000800 */
[----:B------:R-:W-:-:S02]  /*3810*/  FSEL R230, R230, -INF , !P5 ;  /* 0xff800000e6e67808 */ /* 0x000fc40006800000 */
[----:B------:R-:W-:-:S05]  /*3820*/  ISETP.GT.U32.AND P5, PT, R189, R193, PT ;  /* 0x000000c1bd00720c */ /* 0x000fca0003fa4070 */
[----:B------:R1:W-:Y:S01]  /*3830*/  MUFU.EX2 R212, R24 ;  /* 0x0000001800d47308 */ /* 0x0003e20000000800 */
[----:B0-----:R-:W-:Y:S01]  /*3840*/  FADD R41, R98, -R116 ;  /* 0x8000007462297221 */ /* 0x001fe20000000000 */
[----:B------:R-:W-:Y:S01]  /*3850*/  FMUL R98, R57, UR12 ;  /* 0x0000000c39627c20 */ /* 0x000fe20008400000 */
[----:B------:R-:W-:Y:S02]  /*3860*/  FSEL R57, R40, -INF , !P1 ;  /* 0xff80000028397808 */ /* 0x000fe40004800000 */
[-C--:B------:R-:W-:Y:S01]  /*3870*/  ISETP.GT.U32.AND P1, PT, R182, R178.reuse, PT ;  /* 0x000000b2b600720c */ /* 0x080fe20003f24070 */
[----:B-1----:R-:W-:Y:S01]  /*3880*/  FMUL R24, R105, 1.4426950216293334961 ;  /* 0x3fb8aa3b69187820 */ /* 0x002fe20000400000 */
[----:B------:R-:W-:Y:S01]  /*3890*/  FMUL R105, R140, 1.4426950216293334961 ;  /* 0x3fb8aa3b8c697820 */ /* 0x000fe20000400000 */
[----:B------:R-:W-:Y:S01]  /*38a0*/  FMUL R140, R47, UR12 ;  /* 0x0000000c2f8c7c20 */ /* 0x000fe20008400000 */
[----:B------:R-:W-:Y:S01]  /*38b0*/  ISETP.GT.U32.AND.EX P5, PT, R176, RZ, PT, P5 ;  /* 0x000000ffb000720c */ /* 0x000fe20003fa4150 */
[----:B------:R-:W-:Y:S01]  /*38c0*/  FMUL R60, R60, UR12 ;  /* 0x0000000c3c3c7c20 */ /* 0x000fe20008400000 */
[--C-:B------:R-:W-:Y:S01]  /*38d0*/  FADD R113, R113, -R0.reuse ;  /* 0x8000000071717221 */ /* 0x100fe20000000000 */
[----:B------:R-:W-:Y:S01]  /*38e0*/  ISETP.GT.U32.AND.EX P1, PT, R208, RZ, PT, P1 ;  /* 0x000000ffd000720c */ /* 0x000fe20003f24110 */
[--C-:B------:R-:W-:Y:S01]  /*38f0*/  FADD R120, R120, -R0.reuse ;  /* 0x8000000078787221 */ /* 0x100fe20000000000 */
[----:B------:R-:W-:Y:S01]  /*3900*/  FADD R148, R148, -R0 ;  /* 0x8000000094947221 */ /* 0x000fe20000000000 */
[----:B------:R-:W-:Y:S01]  /*3910*/  FSEL R140, R140, -INF , !P5 ;  /* 0xff8000008c8c7808 */ /* 0x000fe20006800000 */
[----:B------:R-:W-:Y:S01]  /*3920*/  FMUL R28, R113, 1.4426950216293334961 ;  /* 0x3fb8aa3b711c7820 */ /* 0x000fe20000400000 */
[-C--:B------:R-:W-:Y:S01]  /*3930*/  ISETP.GT.U32.AND P5, PT, R202, R178.reuse, PT ;  /* 0x000000b2ca00720c */ /* 0x080fe20003fa4070 */
[----:B------:R-:W-:Y:S01]  /*3940*/  FMUL R120, R120, 1.4426950216293334961 ;  /* 0x3fb8aa3b78787820 */ /* 0x000fe20000400000 */
[----:B------:R-:W-:Y:S01]  /*3950*/  FSEL R60, R60, -INF , !P1 ;  /* 0xff8000003c3c7808 */ /* 0x000fe20004800000 */
[----:B------:R-:W-:Y:S01]  /*3960*/  FMUL R113, R148, 1.4426950216293334961 ;  /* 0x3fb8aa3b94717820 */ /* 0x000fe20000400000 */
[-C--:B------:R-:W-:Y:S01]  /*3970*/  ISETP.GT.U32.AND P1, PT, R22, R178.reuse, PT ;  /* 0x000000b21600720c */ /* 0x080fe20003f24070 */
[----:B------:R-:W-:Y:S01]  /*3980*/  FMUL R148, R53, UR12 ;  /* 0x0000000c35947c20 */ /* 0x000fe20008400000 */
[----:B------:R-:W-:Y:S01]  /*3990*/  ISETP.GT.U32.AND.EX P5, PT, R210, RZ, PT, P5 ;  /* 0x000000ffd200720c */ /* 0x000fe20003fa4150 */
[----:B------:R-:W-:Y:S01]  /*39a0*/  FMUL R41, R41, 1.4426950216293334961 ;  /* 0x3fb8aa3b29297820 */ /* 0x000fe20000400000 */
[----:B------:R-:W-:Y:S01]  /*39b0*/  FMUL R64, R64, UR12 ;  /* 0x0000000c40407c20 */ /* 0x000fe20008400000 */
[----:B------:R-:W-:Y:S01]  /*39c0*/  ISETP.GT.U32.AND.EX P1, PT, R209, RZ, PT, P1 ;  /* 0x000000ffd100720c */ /* 0x000fe20003f24110 */
[----:B------:R-:W-:Y:S01]  /*39d0*/  MUFU.EX2 R31, R120 ;  /* 0x00000078001f7308 */ /* 0x000fe20000000800 */
[----:B------:R-:W-:Y:S01]  /*39e0*/  FSEL R148, R148, -INF , !P5 ;  /* 0xff80000094947808 */ /* 0x000fe20006800000 */
[----:B------:R-:W-:Y:S01]  /*39f0*/  FADD R40, R106, -R116 ;  /* 0x800000746a287221 */ /* 0x000fe20000000000 */
[----:B------:R-:W-:-:S02]  /*3a00*/  ISETP.GT.U32.AND P5, PT, R10, R178, PT ;  /* 0x000000b20a00720c */ /* 0x000fc40003fa4070 */
[----:B------:R-:W-:-:S03]  /*3a10*/  FSEL R64, R64, -INF , !P1 ;  /* 0xff80000040407808 */ /* 0x000fc60004800000 */
[----:B------:R0:W-:Y:S01]  /*3a20*/  MUFU.EX2 R120, R41 ;  /* 0x0000002900787308 */ /* 0x0001e20000000800 */
[----:B------:R-:W-:Y:S01]  /*3a30*/  ISETP.GT.U32.AND P1, PT, R10, R193, PT ;  /* 0x000000c10a00720c */ /* 0x000fe20003f24070 */
[----:B------:R-:W-:Y:S01]  /*3a40*/  FMUL R10, R40, 1.4426950216293334961 ;  /* 0x3fb8aa3b280a7820 */ /* 0x000fe20000400000 */
[----:B------:R-:W-:Y:S02]  /*3a50*/  ISETP.GT.U32.AND.EX P5, PT, R2, RZ, PT, P5 ;  /* 0x000000ff0200720c */ /* 0x000fe40003fa4150 */
[----:B0-----:R-:W-:-:S04]  /*3a60*/  FMNMX R41, R192, R221, !PT ;  /* 0x000000ddc0297209 */ /* 0x001fc80007800000 */
[----:B------:R-:W-:Y:S02]  /*3a70*/  FMNMX R40, R224, R41, !PT ;  /* 0x00000029e0287209 */ /* 0x000fe40007800000 */
[----:B------:R-:W-:Y:S02]  /*3a80*/  FSEL R98, R98, -INF , !P5 ;  /* 0xff80000062627808 */ /* 0x000fe40006800000 */
[----:B------:R-:W-:Y:S02]  /*3a90*/  FMNMX R41, R225, R40, !PT ;  /* 0x00000028e1297209 */ /* 0x000fe40007800000 */
[----:B------:R-:W-:Y:S01]  /*3aa0*/  ISETP.GT.U32.AND P5, PT, R168, R178, PT ;  /* 0x000000b2a800720c */ /* 0x000fe20003fa4070 */
[----:B------:R-:W-:Y:S01]  /*3ab0*/  FMUL R61, R61, UR12 ;  /* 0x0000000c3d3d7c20 */ /* 0x000fe20008400000 */
[----:B------:R-:W-:Y:S02]  /*3ac0*/  FMNMX R40, R228, R41, !PT ;  /* 0x00000029e4287209 */ /* 0x000fe40007800000 */
[----:B------:R-:W-:-:S02]  /*3ad0*/  ISETP.GT.U32.AND.EX P5, PT, R207, RZ, PT, P5 ;  /* 0x000000ffcf00720c */ /* 0x000fc40003fa4150 */
[----:B------:R-:W-:Y:S02]  /*3ae0*/  FMNMX R40, R169, R40, !PT ;  /* 0x00000028a9287209 */ /* 0x000fe40007800000 */
[----:B------:R-:W-:Y:S02]  /*3af0*/  FSEL R61, R61, -INF , !P5 ;  /* 0xff8000003d3d7808 */ /* 0x000fe40006800000 */
[----:B------:R-:W-:Y:S01]  /*3b00*/  ISETP.GT.U32.AND P5, PT, R179, R178, PT ;  /* 0x000000b2b300720c */ /* 0x000fe20003fa4070 */
[--C-:B------:R-:W-:Y:S01]  /*3b10*/  FADD R132, R132, -R0.reuse ;  /* 0x8000000084847221 */ /* 0x100fe20000000000 */
[----:B------:R-:W-:Y:S01]  /*3b20*/  FMNMX R40, R213, R40, !PT ;  /* 0x00000028d5287209 */ /* 0x000fe20007800000 */
[----:B------:R-:W-:Y:S01]  /*3b30*/  FMUL R65, R65, UR12 ;  /* 0x0000000c41417c20 */ /* 0x000fe20008400000 */
[----:B------:R-:W-:Y:S01]  /*3b40*/  FMUL R229, R39, UR12 ;  /* 0x0000000c27e57c20 */ /* 0x000fe20008400000 */
[----:B------:R-:W-:Y:S01]  /*3b50*/  FADD R136, R136, -R0 ;  /* 0x8000000088887221 */ /* 0x000fe20000000000 */
[----:B------:R-:W-:Y:S01]  /*3b60*/  ISETP.GT.U32.AND.EX P5, PT, R206, RZ, PT, P5 ;  /* 0x000000ffce00720c */ /* 0x000fe20003fa4150 */
[----:B------:R-:W-:Y:S01]  /*3b70*/  FMUL R39, R132, 1.4426950216293334961 ;  /* 0x3fb8aa3b84277820 */ /* 0x000fe20000400000 */
[----:B------:R-:W-:Y:S01]  /*3b80*/  FMNMX R41, R205, R40, !PT ;  /* 0x00000028cd297209 */ /* 0x000fe20007800000 */
[----:B------:R-:W-:Y:S01]  /*3b90*/  FMUL R136, R136, 1.4426950216293334961 ;  /* 0x3fb8aa3b88887820 */ /* 0x000fe20000400000 */
[----:B------:R-:W-:Y:S01]  /*3ba0*/  FSEL R65, R65, -INF , !P5 ;  /* 0xff80000041417808 */ /* 0x000fe20006800000 */
[----:B------:R-:W-:Y:S01]  /*3bb0*/  FMUL R132, R44, UR12 ;  /* 0x0000000c2c847c20 */ /* 0x000fe20008400000 */
[----:B------:R-:W-:-:S02]  /*3bc0*/  FSEL R229, R229, -INF , !P2 ;  /* 0xff800000e5e57808 */ /* 0x000fc40005000000 */
[-C--:B------:R-:W-:Y:S01]  /*3bd0*/  ISETP.GT.U32.AND P5, PT, R177, R178.reuse, PT ;  /* 0x000000b2b100720c */ /* 0x080fe20003fa4070 */
[----:B------:R-:W-:Y:S01]  /*3be0*/  MUFU.EX2 R37, R39 ;  /* 0x0000002700257308 */ /* 0x000fe20000000800 */
[----:B------:R-:W-:Y:S02]  /*3bf0*/  ISETP.GT.U32.AND P2, PT, R189, R178, PT ;  /* 0x000000b2bd00720c */ /* 0x000fe40003f44070 */
[----:B------:R-:W-:Y:S02]  /*3c00*/  ISETP.GT.U32.AND.EX P3, PT, R180, RZ, PT, P3 ;  /* 0x000000ffb400720c */ /* 0x000fe40003f64130 */
[----:B------:R-:W-:Y:S01]  /*3c10*/  FMNMX R40, R230, R41, !PT ;  /* 0x00000029e6287209 */ /* 0x000fe20007800000 */
[----:B------:R-:W-:Y:S01]  /*3c20*/  FMUL R68, R68, UR12 ;  /* 0x0000000c44447c20 */ /* 0x000fe20008400000 */
[----:B------:R-:W-:Y:S01]  /*3c30*/  ISETP.GT.U32.AND.EX P5, PT, R184, RZ, PT, P5 ;  /* 0x000000ffb800720c */ /* 0x000fe20003fa4150 */
[----:B------:R0:W-:Y:S01]  /*3c40*/  MUFU.EX2 R39, R136 ;  /* 0x0000008800277308 */ /* 0x0001e20000000800 */
[----:B------:R-:W-:Y:S01]  /*3c50*/  FSEL R132, R132, -INF , !P3 ;  /* 0xff80000084847808 */ /* 0x000fe20005800000 */
[----:B------:R-:W-:Y:S01]  /*3c60*/  FADD R112, R112, -R0 ;  /* 0x8000000070707221 */ /* 0x000fe20000000000 */
[----:B------:R-:W-:-:S02]  /*3c70*/  ISETP.GT.U32.AND.EX P2, PT, R176, RZ, PT, P2 ;  /* 0x000000ffb000720c */ /* 0x000fc40003f44120 */
[----:B------:R-:W-:Y:S01]  /*3c80*/  FMNMX R41, R95, R40, !PT ;  /* 0x000000285f297209 */ /* 0x000fe20007800000 */
[----:B0-----:R-:W-:Y:S01]  /*3c90*/  FMUL R136, R45, UR12 ;  /* 0x0000000c2d887c20 */ /* 0x001fe20008400000 */
[----:B------:R-:W-:Y:S01]  /*3ca0*/  FMUL R48, R48, UR12 ;  /* 0x0000000c30307c20 */ /* 0x000fe20008400000 */
[----:B------:R-:W-:Y:S01]  /*3cb0*/  FSEL R68, R68, -INF , !P5 ;  /* 0xff80000044447808 */ /* 0x000fe20006800000 */
[----:B------:R-:W-:Y:S01]  /*3cc0*/  FMUL R112, R112, 1.4426950216293334961 ;  /* 0x3fb8aa3b70707820 */ /* 0x000fe20000400000 */
[----:B------:R-:W-:Y:S02]  /*3cd0*/  ISETP.GT.U32.AND.EX P6, PT, R211, RZ, PT, P6 ;  /* 0x000000ffd300720c */ /* 0x000fe40003fc4160 */
[----:B------:R-:W-:Y:S02]  /*3ce0*/  FSEL R136, R136, -INF , !P2 ;  /* 0xff80000088887808 */ /* 0x000fe40005000000 */
[-C--:B------:R-:W-:Y:S02]  /*3cf0*/  ISETP.GT.U32.AND P5, PT, R4, R178.reuse, PT ;  /* 0x000000b20400720c */ /* 0x080fe40003fa4070 */
[----:B------:R-:W-:Y:S01]  /*3d00*/  FMNMX R41, R132, R41, !PT ;  /* 0x0000002984297209 */ /* 0x000fe20007800000 */
[----:B------:R-:W-:Y:S01]  /*3d10*/  FADD R145, R145, -R0 ;  /* 0x8000000091917221 */ /* 0x000fe20000000000 */
[----:B------:R-:W-:Y:S01]  /*3d20*/  FMUL R69, R69, UR12 ;  /* 0x0000000c45457c20 */ /* 0x000fe20008400000 */
[----:B------:R-:W-:Y:S01]  /*3d30*/  ISETP.GT.U32.AND P2, PT, R172, R178, PT ;  /* 0x000000b2ac00720c */ /* 0x000fe20003f44070 */
[----:B------:R0:W-:Y:S01]  /*3d40*/  MUFU.EX2 R27, R112 ;  /* 0x00000070001b7308 */ /* 0x0001e20000000800 */
[----:B------:R-:W-:-:S02]  /*3d50*/  FSEL R89, R48, -INF , !P6 ;  /* 0xff80000030597808 */ /* 0x000fc40007000000 */
[----:B------:R-:W-:Y:S02]  /*3d60*/  ISETP.GT.U32.AND.EX P5, PT, R190, RZ, PT, P5 ;  /* 0x000000ffbe00720c */ /* 0x000fe40003fa4150 */
[----:B------:R-:W-:Y:S02]  /*3d70*/  FMNMX R40, R136, R41, !PT ;  /* 0x0000002988287209 */ /* 0x000fe40007800000 */
[----:B------:R-:W-:Y:S01]  /*3d80*/  ISETP.GT.U32.AND.EX P2, PT, R191, RZ, PT, P2 ;  /* 0x000000ffbf00720c */ /* 0x000fe20003f44120 */
[----:B0-----:R-:W-:Y:S01]  /*3d90*/  FMUL R112, R145, 1.4426950216293334961 ;  /* 0x3fb8aa3b91707820 */ /* 0x001fe20000400000 */
[----:B------:R-:W-:Y:S01]  /*3da0*/  FMUL R145, R52, UR12 ;  /* 0x0000000c34917c20 */ /* 0x000fe20008400000 */
[----:B------:R-:W-:Y:S02]  /*3db0*/  FSEL R69, R69, -INF , !P5 ;  /* 0xff80000045457808 */ /* 0x000fe40006800000 */
[----:B------:R-:W-:Y:S02]  /*3dc0*/  FMNMX R40, R89, R40, !PT ;  /* 0x0000002859287209 */ /* 0x000fe40007800000 */
[----:B------:R-:W-:Y:S01]  /*3dd0*/  ISETP.GT.U32.AND P5, PT, R17, R178, PT ;  /* 0x000000b21100720c */ /* 0x000fe20003fa4070 */
[----:B------:R-:W-:Y:S01]  /*3de0*/  FMUL R72, R72, UR12 ;  /* 0x0000000c48487c20 */ /* 0x000fe20008400000 */
[----:B------:R-:W-:-:S02]  /*3df0*/  FSEL R145, R145, -INF , !P2 ;  /* 0xff80000091917808 */ /* 0x000fc40005000000 */
[----:B------:R-:W-:Y:S02]  /*3e00*/  FMNMX R40, R141, R40, !PT ;  /* 0x000000288d287209 */ /* 0x000fe40007800000 */
[----:B------:R-:W-:Y:S02]  /*3e10*/  ISETP.GT.U32.AND.EX P5, PT, R204, RZ, PT, P5 ;  /* 0x000000ffcc00720c */ /* 0x000fe40003fa4150 */
[----:B------:R-:W-:Y:S02]  /*3e20*/  FMNMX R41, R145, R40, !PT ;  /* 0x0000002891297209 */ /* 0x000fe40007800000 */
[----:B------:R-:W-:Y:S02]  /*3e30*/  FSEL R72, R72, -INF , !P5 ;  /* 0xff80000048487808 */ /* 0x000fe40006800000 */
[----:B------:R-:W-:Y:S01]  /*3e40*/  ISETP.GT.U32.AND P5, PT, R5, R178, PT ;  /* 0x000000b20500720c */ /* 0x000fe20003fa4070 */
[----:B------:R-:W-:Y:S01]  /*3e50*/  FMUL R73, R73, UR12 ;  /* 0x0000000c49497c20 */ /* 0x000fe20008400000 */
[----:B------:R-:W-:-:S02]  /*3e60*/  FMNMX R40, R148, R41, !PT ;  /* 0x0000002994287209 */ /* 0x000fc40007800000 */
[----:B------:R-:W-:Y:S02]  /*3e70*/  ISETP.GT.U32.AND.EX P5, PT, R203, RZ, PT, P5 ;  /* 0x000000ffcb00720c */ /* 0x000fe40003fa4150 */
[----:B------:R-:W-:Y:S02]  /*3e80*/  FMNMX R41, R57, R40, !PT ;  /* 0x0000002839297209 */ /* 0x000fe40007800000 */
[----:B------:R-:W-:Y:S02]  /*3e90*/  FSEL R73, R73, -INF , !P5 ;  /* 0xff80000049497808 */ /* 0x000fe40006800000 */
[----:B------:R-:W-:Y:S02]  /*3ea0*/  ISETP.GT.U32.AND P5, PT, R170, R178, PT ;  /* 0x000000b2aa00720c */ /* 0x000fe40003fa4070 */
[----:B------:R-:W-:Y:S01]  /*3eb0*/  FMNMX R41, R98, R41, !PT ;  /* 0x0000002962297209 */ /* 0x000fe20007800000 */
[----:B------:R-:W-:Y:S01]  /*3ec0*/  FMUL R76, R76, UR12 ;  /* 0x0000000c4c4c7c20 */ /* 0x000fe20008400000 */
[----:B------:R-:W-:-:S02]  /*3ed0*/  ISETP.GT.U32.AND.EX P5, PT, R12, RZ, PT, P5 ;  /* 0x000000ff0c00720c */ /* 0x000fc40003fa4150 */
[----:B------:R-:W-:Y:S02]  /*3ee0*/  FMNMX R40, R60, R41, !PT ;  /* 0x000000293c287209 */ /* 0x000fe40007800000 */
[----:B------:R-:W-:Y:S02]  /*3ef0*/  FSEL R76, R76, -INF , !P5 ;  /* 0xff8000004c4c7808 */ /* 0x000fe40006800000 */
[----:B------:R-:W-:Y:S02]  /*3f00*/  ISETP.GT.U32.AND P5, PT, R90, R178, PT ;  /* 0x000000b25a00720c */ /* 0x000fe40003fa4070 */
[----:B------:R-:W-:Y:S01]  /*3f10*/  FMNMX R41, R61, R40, !PT ;  /* 0x000000283d297209 */ /* 0x000fe20007800000 */
[----:B------:R-:W-:Y:S01]  /*3f20*/  FMUL R77, R77, UR12 ;  /* 0x0000000c4d4d7c20 */ /* 0x000fe20008400000 */
[----:B------:R-:W-:Y:S02]  /*3f30*/  ISETP.GT.U32.AND.EX P5, PT, R216, RZ, PT, P5 ;  /* 0x000000ffd800720c */ /* 0x000fe40003fa4150 */
[----:B------:R-:W-:-:S02]  /*3f40*/  FMNMX R40, R64, R41, !PT ;  /* 0x0000002940287209 */ /* 0x000fc40007800000 */
[----:B------:R-:W-:Y:S02]  /*3f50*/  FSEL R77, R77, -INF , !P5 ;  /* 0xff8000004d4d7808 */ /* 0x000fe40006800000 */
[----:B------:R-:W-:Y:S02]  /*3f60*/  FMNMX R41, R65, R40, !PT ;  /* 0x0000002841297209 */ /* 0x000fe40007800000 */
[----:B------:R-:W-:Y:S01]  /*3f70*/  ISETP.GT.U32.AND P5, PT, R97, R178, PT ;  /* 0x000000b26100720c */ /* 0x000fe20003fa4070 */
[----:B------:R-:W-:Y:S01]  /*3f80*/  FMUL R80, R80, UR12 ;  /* 0x0000000c50507c20 */ /* 0x000fe20008400000 */
[----:B------:R-:W-:Y:S02]  /*3f90*/  FMNMX R40, R68, R41, !PT ;  /* 0x0000002944287209 */ /* 0x000fe40007800000 */
[----:B------:R-:W-:Y:S02]  /*3fa0*/  ISETP.GT.U32.AND.EX P5, PT, R96, RZ, PT, P5 ;  /* 0x000000ff6000720c */ /* 0x000fe40003fa4150 */
[----:B------:R-:W-:-:S02]  /*3fb0*/  FMNMX R41, R69, R40, !PT ;  /* 0x0000002845297209 */ /* 0x000fc40007800000 */
[----:B------:R-:W-:Y:S02]  /*3fc0*/  FSEL R80, R80, -INF , !P5 ;  /* 0xff80000050507808 */ /* 0x000fe40006800000 */
[----:B------:R-:W-:Y:S01]  /*3fd0*/  ISETP.GT.U32.AND P5, PT, R215, R178, PT ;  /* 0x000000b2d700720c */ /* 0x000fe20003fa4070 */
[----:B------:R-:W-:Y:S01]  /*3fe0*/  FMUL R81, R81, UR12 ;  /* 0x0000000c51517c20 */ /* 0x000fe20008400000 */
[----:B------:R-:W-:Y:S02]  /*3ff0*/  FMNMX R40, R72, R41, !PT ;  /* 0x0000002948287209 */ /* 0x000fe40007800000 */
[----:B------:R-:W-:Y:S02]  /*4000*/  ISETP.GT.U32.AND.EX P5, PT, R171, RZ, PT, P5 ;  /* 0x000000ffab00720c */ /* 0x000fe40003fa4150 */
[----:B------:R-:W-:Y:S02]  /*4010*/  FMNMX R41, R73, R40, !PT ;  /* 0x0000002849297209 */ /* 0x000fe40007800000 */
[----:B------:R-:W-:-:S02]  /*4020*/  FSEL R81, R81, -INF , !P5 ;  /* 0xff80000051517808 */ /* 0x000fc40006800000 */
[----:B------:R-:W-:Y:S02]  /*4030*/  ISETP.GT.U32.AND P5, PT, R23, R178, PT ;  /* 0x000000b21700720c */ /* 0x000fe40003fa4070 */
[----:B------:R-:W-:Y:S01]  /*4040*/  FMNMX R40, R76, R41, !PT ;  /* 0x000000294c287209 */ /* 0x000fe20007800000 */
[----:B------:R-:W-:Y:S01]  /*4050*/  FMUL R84, R84, UR12 ;  /* 0x0000000c54547c20 */ /* 0x000fe20008400000 */
[----:B------:R-:W-:Y:S01]  /*4060*/  ISETP.GT.U32.AND.EX P5, PT, R188, RZ, PT, P5 ;  /* 0x000000ffbc00720c */ /* 0x000fe20003fa4150 */
[----:B------:R-:W-:Y:S01]  /*4070*/  FADD R104, R104, -R0 ;  /* 0x8000000068687221 */ /* 0x000fe20000000000 */
[----:B------:R-:W-:Y:S02]  /*4080*/  FMNMX R41, R77, R40, !PT ;  /* 0x000000284d297209 */ /* 0x000fe40007800000 */
[----:B------:R-:W-:Y:S01]  /*4090*/  FSEL R84, R84, -INF , !P5 ;  /* 0xff80000054547808 */ /* 0x000fe20006800000 */
[----:B------:R-:W-:Y:S01]  /*40a0*/  FMUL R104, R104, 1.4426950216293334961 ;  /* 0x3fb8aa3b68687820 */ /* 0x000fe20000400000 */
[----:B------:R-:W-:-:S02]  /*40b0*/  ISETP.GT.U32.AND P5, PT, R183, R178, PT ;  /* 0x000000b2b700720c */ /* 0x000fc40003fa4070 */
[----:B------:R-:W-:Y:S01]  /*40c0*/  FMNMX R40, R80, R41, !PT ;  /* 0x0000002950287209 */ /* 0x000fe20007800000 */
[----:B------:R-:W-:Y:S01]  /*40d0*/  FADD R137, R137, -R0 ;  /* 0x8000000089897221 */ /* 0x000fe20000000000 */
[----:B------:R-:W-:Y:S01]  /*40e0*/  FMUL R85, R85, UR12 ;  /* 0x0000000c55557c20 */ /* 0x000fe20008400000 */
[----:B------:R-:W-:Y:S01]  /*40f0*/  ISETP.GT.U32.AND.EX P5, PT, R220, RZ, PT, P5 ;  /* 0x000000ffdc00720c */ /* 0x000fe20003fa4150 */
[----:B------:R0:W-:Y:S01]  /*4100*/  MUFU.EX2 R19, R104 ;  /* 0x0000006800137308 */ /* 0x0001e20000000800 */
[----:B------:R-:W-:Y:S02]  /*4110*/  FMNMX R41, R81, R40, !PT ;  /* 0x0000002851297209 */ /* 0x000fe40007800000 */
[----:B------:R-:W-:Y:S01]  /*4120*/  FSEL R85, R85, -INF , !P5 ;  /* 0xff80000055557808 */ /* 0x000fe20006800000 */
[----:B0-----:R-:W-:Y:S01]  /*4130*/  FMUL R104, R137, 1.4426950216293334961 ;  /* 0x3fb8aa3b89687820 */ /* 0x001fe20000400000 */
[----:B------:R-:W-:Y:S01]  /*4140*/  FMUL R137, R46, UR12 ;  /* 0x0000000c2e897c20 */ /* 0x000fe20008400000 */
[----:B------:R-:W-:-:S04]  /*4150*/  FMNMX R46, R84, R41, !PT ;  /* 0x00000029542e7209 */ /* 0x000fc80007800000 */
[----:B------:R-:W-:-:S05]  /*4160*/  FMNMX R46, R85, R46, !PT ;  /* 0x0000002e552e7209 */ /* 0x000fca0007800000 */
[----:B------:R-:W0:Y:S01]  /*4170*/  SHFL.BFLY PT, R47, R46, 0x2, 0x1f ;  /* 0x0c401f002e2f7f89 */ /* 0x000e2200000e0000 */
[--C-:B------:R-:W-:Y:S01]  /*4180*/  FADD R129, R129, -R0.reuse ;  /* 0x8000000081817221 */ /* 0x100fe20000000000 */
[--C-:B------:R-:W-:Y:S01]  /*4190*/  FADD R124, R124, -R0.reuse ;  /* 0x800000007c7c7221 */ /* 0x100fe20000000000 */
[----:B------:R-:W-:Y:S01]  /*41a0*/  FADD R125, R125, -R0 ;  /* 0x800000007d7d7221 */ /* 0x000fe20000000000 */
[--C-:B------:R-:W-:Y:S01]  /*41b0*/  FADD R134, R134, -R116.reuse ;  /* 0x8000007486867221 */ /* 0x100fe20000000000 */
[--C-:B------:R-:W-:Y:S01]  /*41c0*/  FADD R126, R126, -R116.reuse ;  /* 0x800000747e7e7221 */ /* 0x100fe20000000000 */
[--C-:B------:R-:W-:Y:S01]  /*41d0*/  FADD R143, R143, -R116.reuse ;  /* 0x800000748f8f7221 */ /* 0x100fe20000000000 */
[--C-:B------:R-:W-:Y:S01]  /*41e0*/  FADD R102, R102, -R116.reuse ;  /* 0x8000007466667221 */ /* 0x100fe20000000000 */
[--C-:B------:R-:W-:Y:S01]  /*41f0*/  FADD R127, R127, -R116.reuse ;  /* 0x800000747f7f7221 */ /* 0x100fe20000000000 */
[----:B------:R-:W-:Y:S01]  /*4200*/  FMUL R36, R129, 1.4426950216293334961 ;  /* 0x3fb8aa3b81247820 */ /* 0x000fe20000400000 */
[--C-:B------:R-:W-:Y:S01]  /*4210*/  FADD R130, R130, -R116.reuse ;  /* 0x8000007482827221 */ /* 0x100fe20000000000 */
[----:B------:R-:W-:Y:S01]  /*4220*/  FMUL R124, R124, 1.4426950216293334961 ;  /* 0x3fb8aa3b7c7c7820 */ /* 0x000fe20000400000 */
[----:B------:R-:W-:Y:S01]  /*4230*/  FMUL R34, R125, 1.4426950216293334961 ;  /* 0x3fb8aa3b7d227820 */ /* 0x000fe20000400000 */
[----:B------:R-:W-:Y:S01]  /*4240*/  FMUL R129, R134, 1.4426950216293334961 ;  /* 0x3fb8aa3b86817820 */ /* 0x000fe20000400000 */
[--C-:B------:R-:W-:Y:S01]  /*4250*/  FADD R135, R135, -R116.reuse ;  /* 0x8000007487877221 */ /* 0x100fe20000000000 */
[----:B------:R-:W-:Y:S01]  /*4260*/  FMUL R125, R126, 1.4426950216293334961 ;  /* 0x3fb8aa3b7e7d7820 */ /* 0x000fe20000400000 */
[----:B------:R-:W-:Y:S01]  /*4270*/  FMUL R134, R143, 1.4426950216293334961 ;  /* 0x3fb8aa3b8f867820 */ /* 0x000fe20000400000 */
[--C-:B------:R-:W-:Y:S01]  /*4280*/  FADD R146, R146, -R116.reuse ;  /* 0x8000007492927221 */ /* 0x100fe20000000000 */
[----:B------:R-:W-:Y:S01]  /*4290*/  ISETP.GT.U32.AND.EX P0, PT, R180, RZ, PT, P0 ;  /* 0x000000ffb400720c */ /* 0x000fe20003f04100 */
[----:B------:R-:W-:Y:S01]  /*42a0*/  FMUL R102, R102, 1.4426950216293334961 ;  /* 0x3fb8aa3b66667820 */ /* 0x000fe20000400000 */
[----:B------:R-:W-:Y:S01]  /*42b0*/  FMUL R126, R127, 1.4426950216293334961 ;  /* 0x3fb8aa3b7f7e7820 */ /* 0x000fe20000400000 */
[----:B0-----:R-:W-:Y:S01]  /*42c0*/  FMNMX R52, R46, R47, !PT ;  /* 0x0000002f2e347209 */ /* 0x001fe20007800000 */
[----:B------:R-:W-:Y:S01]  /*42d0*/  FMUL R127, R130, 1.4426950216293334961 ;  /* 0x3fb8aa3b827f7820 */ /* 0x000fe20000400000 */
[----:B------:R-:W-:Y:S01]  /*42e0*/  FMNMX R143, R222, R223, !PT ;  /* 0x000000dfde8f7209 */ /* 0x000fe20007800000 */
[----:B------:R-:W-:Y:S01]  /*42f0*/  FMUL R130, R135, 1.4426950216293334961 ;  /* 0x3fb8aa3b87827820 */ /* 0x000fe20000400000 */
[----:B------:R-:W-:Y:S01]  /*4300*/  ISETP.GT.U32.AND P3, PT, R186, R193, PT ;  /* 0x000000c1ba00720c */ /* 0x000fe20003f64070 */
[----:B------:R-:W0:Y:S01]  /*4310*/  SHFL.BFLY PT, R53, R52, 0x1, 0x1f ;  /* 0x0c201f0034357f89 */ /* 0x000e2200000e0000 */
[----:B------:R-:W-:Y:S01]  /*4320*/  MUFU.EX2 R33, R124 ;  /* 0x0000007c00217308 */ /* 0x000fe20000000800 */
[----:B------:R-:W-:Y:S01]  /*4330*/  FMUL R135, R146, 1.4426950216293334961 ;  /* 0x3fb8aa3b92877820 */ /* 0x000fe20000400000 */
[----:B------:R-:W-:Y:S01]  /*4340*/  FSEL R137, R137, -INF , !P0 ;  /* 0xff80000089897808 */ /* 0x000fe20004000000 */
[--C-:B------:R-:W-:Y:S01]  /*4350*/  FADD R99, R99, -R116.reuse ;  /* 0x8000007463637221 */ /* 0x100fe20000000000 */
[----:B------:R-:W-:Y:S01]  /*4360*/  FADD R150, R150, -R116 ;  /* 0x8000007496967221 */ /* 0x000fe20000000000 */
[----:B------:R-:W-:Y:S01]  /*4370*/  FMNMX R146, R226, R143, !PT ;  /* 0x0000008fe2927209 */ /* 0x000fe20007800000 */
[----:B------:R-:W-:Y:S01]  /*4380*/  FMUL R59, R59, UR12 ;  /* 0x0000000c3b3b7c20 */ /* 0x000fe20008400000 */
[-C--:B------:R-:W-:Y:S01]  /*4390*/  ISETP.GT.U32.AND P0, PT, R172, R193.reuse, PT ;  /* 0x000000c1ac00720c */ /* 0x080fe20003f04070 */
[----:B------:R1:W-:Y:S01]  /*43a0*/  MUFU.EX2 R124, R102 ;  /* 0x00000066007c7308 */ /* 0x0003e20000000800 */
[----:B------:R-:W-:Y:S01]  /*43b0*/  FADD R121, R121, -R0 ;  /* 0x8000000079797221 */ /* 0x000fe20000000000 */
[----:B------:R-:W-:-:S02]  /*43c0*/  ISETP.GT.U32.AND P2, PT, R187, R193, PT ;  /* 0x000000c1bb00720c */ /* 0x000fc40003f44070 */
[----:B------:R-:W-:Y:S02]  /*43d0*/  ISETP.GT.U32.AND P5, PT, R182, R193, PT ;  /* 0x000000c1b600720c */ /* 0x000fe40003fa4070 */
[----:B------:R-:W-:Y:S02]  /*43e0*/  ISETP.GT.U32.AND.EX P3, PT, R181, RZ, PT, P3 ;  /* 0x000000ffb500720c */ /* 0x000fe40003f64130 */
[----:B------:R-:W-:Y:S01]  /*43f0*/  ISETP.GT.U32.AND.EX P1, PT, R2, RZ, PT, P1 ;  /* 0x000000ff0200720c */ /* 0x000fe20003f24110 */
[----:B-1----:R-:W-:Y:S01]  /*4400*/  FMUL R102, R51, UR12 ;  /* 0x0000000c33667c20 */ /* 0x002fe20008400000 */
[----:B------:R-:W-:Y:S01]  /*4410*/  FMUL R99, R99, 1.4426950216293334961 ;  /* 0x3fb8aa3b63637820 */ /* 0x000fe20000400000 */
[----:B------:R-:W-:Y:S01]  /*4420*/  FMUL R54, R54, UR12 ;  /* 0x0000000c36367c20 */ /* 0x000fe20008400000 */
[----:B------:R-:W-:Y:S01]  /*4430*/  FMUL R2, R150, 1.4426950216293334961 ;  /* 0x3fb8aa3b96027820 */ /* 0x000fe20000400000 */
[----:B------:R-:W-:Y:S01]  /*4440*/  FMNMX R143, R227, R146, !PT ;  /* 0x00000092e38f7209 */ /* 0x000fe20007800000 */
[----:B------:R-:W-:Y:S01]  /*4450*/  FMUL R58, R58, UR12 ;  /* 0x0000000c3a3a7c20 */ /* 0x000fe20008400000 */
[----:B------:R-:W-:Y:S01]  /*4460*/  ISETP.GT.U32.AND.EX P0, PT, R191, RZ, PT, P0 ;  /* 0x000000ffbf00720c */ /* 0x000fe20003f04100 */
[----:B------:R-:W-:Y:S01]  /*4470*/  FMUL R150, R62, UR12 ;  /* 0x0000000c3e967c20 */ /* 0x000fe20008400000 */
[----:B------:R-:W-:Y:S01]  /*4480*/  FSEL R102, R102, -INF , !P3 ;  /* 0xff80000066667808 */ /* 0x000fe20005800000 */
[----:B------:R-:W-:Y:S01]  /*4490*/  FMUL R32, R121, 1.4426950216293334961 ;  /* 0x3fb8aa3b79207820 */ /* 0x000fe20000400000 */
[----:B------:R-:W-:-:S02]  /*44a0*/  ISETP.GT.U32.AND.EX P2, PT, R21, RZ, PT, P2 ;  /* 0x000000ff1500720c */ /* 0x000fc40003f44120 */
[----:B------:R-:W-:Y:S02]  /*44b0*/  FSEL R59, R59, -INF , !P1 ;  /* 0xff8000003b3b7808 */ /* 0x000fe40004800000 */
[----:B------:R-:W-:Y:S01]  /*44c0*/  ISETP.GT.U32.AND.EX P5, PT, R208, RZ, PT, P5 ;  /* 0x000000ffd000720c */ /* 0x000fe20003fa4150 */
[----:B------:R1:W-:Y:S01]  /*44d0*/  MUFU.EX2 R121, R99 ;  /* 0x0000006300797308 */ /* 0x0003e20000000800 */
[-C--:B------:R-:W-:Y:S02]  /*44e0*/  ISETP.GT.U32.AND P3, PT, R22, R193.reuse, PT ;  /* 0x000000c11600720c */ /* 0x080fe40003f64070 */
[----:B------:R-:W-:Y:S01]  /*44f0*/  ISETP.GT.U32.AND P1, PT, R17, R193, PT ;  /* 0x000000c11100720c */ /* 0x000fe20003f24070 */
[----:B------:R-:W-:Y:S01]  /*4500*/  IMAD.U32 R17, RZ, RZ, UR7 ;  /* 0x00000007ff117e24 */ /* 0x000fe2000f8e00ff */
[----:B------:R-:W-:Y:S01]  /*4510*/  FMNMX R146, R214, R143, !PT ;  /* 0x0000008fd6927209 */ /* 0x000fe20007800000 */
[----:B------:R-:W-:Y:S01]  /*4520*/  FMUL R172, R66, UR12 ;  /* 0x0000000c42ac7c20 */ /* 0x000fe20008400000 */
[----:B------:R-:W-:Y:S01]  /*4530*/  FSEL R54, R54, -INF , !P0 ;  /* 0xff80000036367808 */ /* 0x000fe20004000000 */
[----:B-1----:R-:W-:Y:S01]  /*4540*/  FMUL R99, R50, UR12 ;  /* 0x0000000c32637c20 */ /* 0x002fe20008400000 */
[----:B------:R-:W-:-:S02]  /*4550*/  ISETP.GT.U32.AND.EX P4, PT, R211, RZ, PT, P4 ;  /* 0x000000ffd300720c */ /* 0x000fc40003f84140 */
[-C--:B------:R-:W-:Y:S02]  /*4560*/  ISETP.GT.U32.AND P0, PT, R179, R193.reuse, PT ;  /* 0x000000c1b300720c */ /* 0x080fe40003f04070 */
[----:B------:R-:W-:Y:S02]  /*4570*/  FSEL R58, R58, -INF , !P2 ;  /* 0xff8000003a3a7808 */ /* 0x000fe40005000000 */
[----:B------:R-:W-:Y:S02]  /*4580*/  FSEL R150, R150, -INF , !P5 ;  /* 0xff80000096967808 */ /* 0x000fe40006800000 */
[-C--:B------:R-:W-:Y:S02]  /*4590*/  ISETP.GT.U32.AND P2, PT, R4, R193.reuse, PT ;  /* 0x000000c10400720c */ /* 0x080fe40003f44070 */
[----:B------:R-:W-:Y:S01]  /*45a0*/  ISETP.GT.U32.AND P5, PT, R5, R193, PT ;  /* 0x000000c10500720c */ /* 0x000fe20003fa4070 */
[----:B------:R-:W-:Y:S01]  /*45b0*/  IMAD.WIDE R4, R17, 0x2, R194 ;  /* 0x0000000211047825 */ /* 0x000fe200078e02c2 */
[----:B------:R-:W-:-:S03]  /*45c0*/  ISETP.GT.U32.AND.EX P3, PT, R209, RZ, PT, P3 ;  /* 0x000000ffd100720c */ /* 0x000fc60003f64130 */
[----:B------:R-:W-:Y:S01]  /*45d0*/  FMUL R17, R67, UR12 ;  /* 0x0000000c43117c20 */ /* 0x000fe20008400000 */
[----:B------:R-:W-:Y:S02]  /*45e0*/  FMNMX R146, R185, R146, !PT ;  /* 0x00000092b9927209 */ /* 0x000fe40007800000 */
[----:B------:R-:W-:Y:S02]  /*45f0*/  FSEL R99, R99, -INF , !P4 ;  /* 0xff80000063637808 */ /* 0x000fe40006000000 */
[----:B------:R-:W-:Y:S02]  /*4600*/  ISETP.GT.U32.AND.EX P0, PT, R206, RZ, PT, P0 ;  /* 0x000000ffce00720c */ /* 0x000fe40003f04100 */
[-C--:B------:R-:W-:Y:S02]  /*4610*/  ISETP.GT.U32.AND P4, PT, R168, R193.reuse, PT ;  /* 0x000000c1a800720c */ /* 0x080fe40003f84070 */
[----:B------:R-:W-:Y:S02]  /*4620*/  FSEL R172, R172, -INF , !P3 ;  /* 0xff800000acac7808 */ /* 0x000fe40005800000 */
[----:B------:R-:W-:Y:S01]  /*4630*/  ISETP.GT.U32.AND P3, PT, R90, R193, PT ;  /* 0x000000c15a00720c */ /* 0x000fe20003f64070 */
[----:B------:R-:W-:Y:S01]  /*4640*/  FMUL R90, R70, UR12 ;  /* 0x0000000c465a7c20 */ /* 0x000fe20008400000 */
[----:B------:R-:W-:-:S02]  /*4650*/  FMNMX R168, R93, R146, !PT ;  /* 0x000000925da87209 */ /* 0x000fc40007800000 */
[----:B------:R-:W-:Y:S02]  /*4660*/  FSEL R70, R17, -INF , !P0 ;  /* 0xff80000011467808 */ /* 0x000fe40004000000 */
[----:B------:R-:W-:Y:S01]  /*4670*/  ISETP.GT.U32.AND P0, PT, R97, R193, PT ;  /* 0x000000c16100720c */ /* 0x000fe20003f04070 */
[----:B------:R-:W-:Y:S01]  /*4680*/  IMAD.U32 R41, RZ, RZ, UR7 ;  /* 0x00000007ff297e24 */ /* 0x000fe2000f8e00ff */
[----:B------:R-:W-:Y:S01]  /*4690*/  FMNMX R97, R229, R168, !PT ;  /* 0x000000a8e5617209 */ /* 0x000fe20007800000 */
[----:B------:R-:W-:Y:S01]  /*46a0*/  FADD R142, R142, -R116 ;  /* 0x800000748e8e7221 */ /* 0x000fe20000000000 */
[----:B0-----:R-:W-:Y:S01]  /*46b0*/  FMNMX R52, R52, R53, !PT ;  /* 0x0000003534347209 */ /* 0x001fe20007800000 */
[----:B------:R-:W-:Y:S01]  /*46c0*/  FADD R53, -R116, R173 ;  /* 0x000000ad74357221 */ /* 0x000fe20000000100 */
[----:B------:R-:W-:Y:S01]  /*46d0*/  FADD R133, R133, -R0 ;  /* 0x8000000085857221 */ /* 0x000fe20000000000 */
[----:B------:R-:W-:Y:S01]  /*46e0*/  IMAD.U32 R49, RZ, RZ, UR7 ;  /* 0x00000007ff317e24 */ /* 0x000fe2000f8e00ff */
[----:B------:R-:W-:Y:S01]  /*46f0*/  FMNMX R168, R100, R97, !PT ;  /* 0x0000006164a87209 */ /* 0x000fe20007800000 */
[----:B------:R-:W-:-:S04]  /*4700*/  IMAD.WIDE R40, R41, 0x2, R238 ;  /* 0x0000000229287825 */ /* 0x000fc800078e02ee */
[----:B------:R-:W-:Y:S01]  /*4710*/  FADD R139, R139, -R116 ;  /* 0x800000748b8b7221 */ /* 0x000fe20000000000 */
[----:B------:R-:W-:Y:S01]  /*4720*/  FMUL R22, R142, 1.4426950216293334961 ;  /* 0x3fb8aa3b8e167820 */ /* 0x000fe20000400000 */
[----:B------:R-:W-:Y:S01]  /*4730*/  FMUL R142, R53, 1.4426950216293334961 ;  /* 0x3fb8aa3b358e7820 */ /* 0x000fe20000400000 */
[----:B------:R-:W-:Y:S02]  /*4740*/  IMAD.U32 R43, RZ, RZ, UR7 ;  /* 0x00000007ff2b7e24 */ /* 0x000fe4000f8e00ff */
[----:B------:R-:W-:Y:S02]  /*4750*/  IMAD.U32 R51, RZ, RZ, UR7 ;  /* 0x00000007ff337e24 */ /* 0x000fe4000f8e00ff */
[----:B------:R-:W-:Y:S01]  /*4760*/  FMUL R38, R133, 1.4426950216293334961 ;  /* 0x3fb8aa3b85267820 */ /* 0x000fe20000400000 */
[----:B------:R-:W-:Y:S01]  /*4770*/  IMAD.U32 R45, RZ, RZ, UR7 ;  /* 0x00000007ff2d7e24 */ /* 0x000fe2000f8e00ff */
[----:B------:R0:W1:Y:S01]  /*4780*/  MUFU.EX2 R94, R42 ;  /* 0x0000002a005e7308 */ /* 0x0000620000000800 */
[----:B------:R-:W-:Y:S01]  /*4790*/  IMAD.U32 R53, RZ, RZ, UR7 ;  /* 0x00000007ff357e24 */ /* 0x000fe2000f8e00ff */
[----:B------:R-:W-:Y:S01]  /*47a0*/  FMNMX R168, R101, R168, !PT ;  /* 0x000000a865a87209 */ /* 0x000fe20007800000 */
[----:B------:R-:W-:-:S02]  /*47b0*/  IMAD.U32 R47, RZ, RZ, UR7 ;  /* 0x00000007ff2f7e24 */ /* 0x000fc4000f8e00ff */
[----:B------:R-:W-:Y:S01]  /*47c0*/  FMUL R133, R139, 1.4426950216293334961 ;  /* 0x3fb8aa3b8b857820 */ /* 0x000fe20000400000 */
[----:B------:R-:W-:Y:S01]  /*47d0*/  IMAD.WIDE R48, R49, 0x2, R200 ;  /* 0x0000000231307825 */ /* 0x000fe200078e02c8 */
[----:B------:R-:W-:Y:S01]  /*47e0*/  FMNMX R139, R52, R3, !PT ;  /* 0x00000003348b7209 */ /* 0x000fe20007800000 */
[----:B------:R2:W3:Y:S02]  /*47f0*/  LDG.E.U16 R40, desc[UR20][R40.64] ;  /* 0x0000001428287981 */ /* 0x0004e4000c1e1500 */
[----:B0-----:R-:W-:Y:S02]  /*4800*/  IMAD.WIDE R42, R43, 0x2, R236 ;  /* 0x000000022b2a7825 */ /* 0x001fe400078e02ec */
[----:B------:R-:W4:Y:S02]  /*4810*/  LDG.E.U16 R48, desc[UR20][R48.64] ;  /* 0x0000001430307981 */ /* 0x000f24000c1e1500 */
[----:B------:R-:W-:Y:S02]  /*4820*/  IMAD.WIDE R50, R51, 0x2, R198 ;  /* 0x0000000233327825 */ /* 0x000fe400078e02c6 */
[----:B------:R0:W5:Y:S02]  /*4830*/  LDG.E.U16 R42, desc[UR20][R42.64] ;  /* 0x000000142a2a7981 */ /* 0x000164000c1e1500 */
[----:B------:R-:W-:Y:S01]  /*4840*/  IMAD.WIDE R44, R45, 0x2, R234 ;  /* 0x000000022d2c7825 */ /* 0x000fe200078e02ea */
[----:B--2---:R-:W-:Y:S01]  /*4850*/  FMNMX R41, R137, R168, !PT ;  /* 0x000000a889297209 */ /* 0x004fe20007800000 */
[----:B------:R-:W2:Y:S02]  /*4860*/  LDG.E.U16 R50, desc[UR20][R50.64] ;  /* 0x0000001432327981 */ /* 0x000ea4000c1e1500 */
[----:B------:R-:W-:-:S04]  /*4870*/  IMAD.WIDE R52, R53, 0x2, R196 ;  /* 0x0000000235347825 */ /* 0x000fc800078e02c4 */
[----:B------:R-:W-:Y:S01]  /*4880*/  IMAD.WIDE R46, R47, 0x2, R232 ;  /* 0x000000022f2e7825 */ /* 0x000fe200078e02e8 */
[----:B------:R1:W2:Y:S01]  /*4890*/  LDG.E.U16 R44, desc[UR20][R44.64] ;  /* 0x000000142c2c7981 */ /* 0x0002a2000c1e1500 */
[----:B------:R-:W-:-:S03]  /*48a0*/  FMNMX R168, R140, R41, !PT ;  /* 0x000000298ca87209 */ /* 0x000fc60007800000 */
[----:B------:R-:W2:Y:S04]  /*48b0*/  LDG.E.U16 R52, desc[UR20][R52.64] ;  /* 0x0000001434347981 */ /* 0x000ea8000c1e1500 */
[----:B------:R1:W2:Y:S04]  /*48c0*/  LDG.E.U16 R46, desc[UR20][R46.64] ;  /* 0x000000142e2e7981 */ /* 0x0002a8000c1e1500 */
[----:B------:R1:W2:Y:S01]  /*48d0*/  LDG.E.U16 R41, desc[UR20][R4.64] ;  /* 0x0000001404297981 */ /* 0x0002a2000c1e1500 */
[----:B------:R-:W-:Y:S01]  /*48e0*/  ISETP.GT.U32.AND P6, PT, R202, R193, PT ;  /* 0x000000c1ca00720c */ /* 0x000fe20003fc4070 */
[----:B------:R-:W-:Y:S01]  /*48f0*/  FMUL R55, R55, UR12 ;  /* 0x0000000c37377c20 */ /* 0x000fe20008400000 */
[----:B0-----:R-:W-:Y:S01]  /*4900*/  FMUL R43, R71, UR12 ;  /* 0x0000000c472b7c20 */ /* 0x001fe20008400000 */
[----:B------:R-:W-:Y:S01]  /*4910*/  ISETP.GT.U32.AND.EX P2, PT, R190, RZ, PT, P2 ;  /* 0x000000ffbe00720c */ /* 0x000fe20003f44120 */
[----:B-1----:R-:W-:Y:S01]  /*4920*/  FMUL R45, R74, UR12 ;  /* 0x0000000c4a2d7c20 */ /* 0x002fe20008400000 */
[----:B------:R-:W-:Y:S01]  /*4930*/  FMNMX R47, R99, R168, !PT ;  /* 0x000000a8632f7209 */ /* 0x000fe20007800000 */
[----:B------:R-:W-:Y:S01]  /*4940*/  FMUL R63, R63, UR12 ;  /* 0x0000000c3f3f7c20 */ /* 0x000fe20008400000 */
[----:B------:R-:W-:-:S02]  /*4950*/  ISETP.GT.U32.AND.EX P6, PT, R210, RZ, PT, P6 ;  /* 0x000000ffd200720c */ /* 0x000fc40003fc4160 */
[----:B------:R-:W-:Y:S02]  /*4960*/  ISETP.GT.U32.AND.EX P4, PT, R207, RZ, PT, P4 ;  /* 0x000000ffcf00720c */ /* 0x000fe40003f84140 */
[----:B------:R-:W-:Y:S02]  /*4970*/  ISETP.GT.U32.AND.EX P0, PT, R96, RZ, PT, P0 ;  /* 0x000000ff6000720c */ /* 0x000fe40003f04100 */
[----:B------:R-:W-:Y:S02]  /*4980*/  ISETP.GT.U32.AND.EX P1, PT, R204, RZ, PT, P1 ;  /* 0x000000ffcc00720c */ /* 0x000fe40003f24110 */
[----:B------:R-:W-:Y:S01]  /*4990*/  ISETP.GT.U32.AND.EX P5, PT, R203, RZ, PT, P5 ;  /* 0x000000ffcb00720c */ /* 0x000fe20003fa4150 */
[----:B------:R-:W-:Y:S01]  /*49a0*/  FMUL R78, R78, UR12 ;  /* 0x0000000c4e4e7c20 */ /* 0x000fe20008400000 */
[----:B------:R-:W-:Y:S01]  /*49b0*/  FMNMX R47, R102, R47, !PT ;  /* 0x0000002f662f7209 */ /* 0x000fe20007800000 */
[----:B------:R-:W-:Y:S01]  /*49c0*/  FMUL R79, R79, UR12 ;  /* 0x0000000c4f4f7c20 */ /* 0x000fe20008400000 */
[----:B------:R-:W-:-:S02]  /*49d0*/  FSEL R55, R55, -INF , !P6 ;  /* 0xff80000037377808 */ /* 0x000fc40007000000 */
[----:B------:R-:W-:Y:S01]  /*49e0*/  ISETP.GT.U32.AND.EX P3, PT, R216, RZ, PT, P3 ;  /* 0x000000ffd800720c */ /* 0x000fe20003f64130 */
[--C-:B------:R-:W-:Y:S01]  /*49f0*/  FADD R132, R132, -R139.reuse ;  /* 0x8000008b84847221 */ /* 0x100fe20000000000 */
[----:B------:R-:W-:Y:S01]  /*4a00*/  FMNMX R74, R54, R47, !PT ;  /* 0x0000002f364a7209 */ /* 0x000fe20007800000 */
[--C-:B------:R-:W-:Y:S01]  /*4a10*/  FADD R141, R141, -R139.reuse ;  /* 0x8000008b8d8d7221 */ /* 0x100fe20000000000 */
[----:B------:R-:W-:Y:S01]  /*4a20*/  FSEL R43, R43, -INF , !P2 ;  /* 0xff8000002b2b7808 */ /* 0x000fe20005000000 */
[--C-:B------:R-:W-:Y:S01]  /*4a30*/  FADD R148, R148, -R139.reuse ;  /* 0x8000008b94947221 */ /* 0x100fe20000000000 */
[----:B------:R-:W-:Y:S01]  /*4a40*/  ISETP.GT.U32.AND P2, PT, R23, R193, PT ;  /* 0x000000c11700720c */ /* 0x000fe20003f44070 */
[--C-:B------:R-:W-:Y:S01]  /*4a50*/  FADD R98, R98, -R139.reuse ;  /* 0x8000008b62627221 */ /* 0x100fe20000000000 */
[----:B------:R-:W-:Y:S01]  /*4a60*/  FMNMX R23, R55, R74, !PT ;  /* 0x0000004a37177209 */ /* 0x000fe20007800000 */
[----:B------:R-:W-:Y:S01]  /*4a70*/  FADD R128, R128, -R0 ;  /* 0x8000000080807221 */ /* 0x000fe20000000000 */
[----:B------:R-:W-:Y:S01]  /*4a80*/  FMUL R87, R87, UR12 ;  /* 0x0000000c57577c20 */ /* 0x000fe20008400000 */
[--C-:B------:R-:W-:Y:S01]  /*4a90*/  FADD R131, R131, -R116.reuse ;  /* 0x8000007483837221 */ /* 0x100fe20000000000 */
[----:B------:R-:W-:Y:S01]  /*4aa0*/  FMNMX R74, R58, R23, !PT ;  /* 0x000000173a4a7209 */ /* 0x000fe20007800000 */
[--C-:B------:R-:W-:Y:S01]  /*4ab0*/  FADD R138, R138, -R116.reuse ;  /* 0x800000748a8a7221 */ /* 0x100fe20000000000 */
[----:B------:R-:W-:Y:S01]  /*4ac0*/  FADD R151, R151, -R116 ;  /* 0x8000007497977221 */ /* 0x000fe20000000000 */
[----:B------:R-:W-:Y:S01]  /*4ad0*/  FADD R169, R169, -R139 ;  /* 0x8000008ba9a97221 */ /* 0x000fe20000000000 */
[----:B------:R-:W-:Y:S01]  /*4ae0*/  FMNMX R23, R59, R74, !PT ;  /* 0x0000004a3b177209 */ /* 0x000fe20007800000 */
[----:B------:R-:W-:Y:S01]  /*4af0*/  BAR.SYNC.DEFER_BLOCKING 0x0 ;  /* 0x0000000000007b1d */ /* 0x000fe20000010000 */
[----:B------:R-:W-:-:S02]  /*4b00*/  FSEL R66, R63, -INF , !P4 ;  /* 0xff8000003f427808 */ /* 0x000fc40006000000 */
[----:B------:R-:W-:Y:S02]  /*4b10*/  FMNMX R47, R150, R23, !PT ;  /* 0x00000017962f7209 */ /* 0x000fe40007800000 */
[----:B------:R-:W-:Y:S02]  /*4b20*/  ISETP.GT.U32.AND P6, PT, R177, R193, PT ;  /* 0x000000c1b100720c */ /* 0x000fe40003fc4070 */
[----:B------:R-:W-:Y:S02]  /*4b30*/  FMNMX R47, R66, R47, !PT ;  /* 0x0000002f422f7209 */ /* 0x000fe40007800000 */
[----:B------:R-:W-:Y:S02]  /*4b40*/  ISETP.GT.U32.AND.EX P6, PT, R184, RZ, PT, P6 ;  /* 0x000000ffb800720c */ /* 0x000fe40003fc4160 */
[----:B------:R-:W-:Y:S02]  /*4b50*/  FMNMX R47, R172, R47, !PT ;  /* 0x0000002fac2f7209 */ /* 0x000fe40007800000 */
[----:B------:R-:W-:-:S02]  /*4b60*/  FSEL R90, R90, -INF , !P6 ;  /* 0xff8000005a5a7808 */ /* 0x000fc40007000000 */
[----:B------:R-:W-:Y:S01]  /*4b70*/  FMNMX R47, R70, R47, !PT ;  /* 0x0000002f462f7209 */ /* 0x000fe20007800000 */
[----:B------:R-:W-:-:S03]  /*4b80*/  FMUL R74, R75, UR12 ;  /* 0x0000000c4b4a7c20 */ /* 0x000fc60008400000 */
[----:B------:R-:W-:Y:S01]  /*4b90*/  FMNMX R96, R90, R47, !PT ;  /* 0x0000002f5a607209 */ /* 0x000fe20007800000 */
[----:B------:R-:W-:Y:S01]  /*4ba0*/  FMUL R47, R82, UR12 ;  /* 0x0000000c522f7c20 */ /* 0x000fe20008400000 */
[----:B------:R-:W-:Y:S02]  /*4bb0*/  ISETP.GT.U32.AND P4, PT, R170, R193, PT ;  /* 0x000000c1aa00720c */ /* 0x000fe40003f84070 */
[----:B------:R-:W-:Y:S02]  /*4bc0*/  FSEL R45, R45, -INF , !P1 ;  /* 0xff8000002d2d7808 */ /* 0x000fe40004800000 */
[----:B------:R-:W-:Y:S02]  /*4bd0*/  FMNMX R82, R43, R96, !PT ;  /* 0x000000602b527209 */ /* 0x000fe40007800000 */
[----:B------:R-:W-:Y:S02]  /*4be0*/  ISETP.GT.U32.AND.EX P4, PT, R12, RZ, PT, P4 ;  /* 0x000000ff0c00720c */ /* 0x000fe40003f84140 */
[----:B------:R-:W-:-:S02]  /*4bf0*/  FSEL R74, R74, -INF , !P5 ;  /* 0xff8000004a4a7808 */ /* 0x000fc40006800000 */
[----:B------:R-:W-:Y:S02]  /*4c00*/  FMNMX R49, R45, R82, !PT ;  /* 0x000000522d317209 */ /* 0x000fe40007800000 */
[----:B------:R-:W-:Y:S02]  /*4c10*/  FSEL R78, R78, -INF , !P4 ;  /* 0xff8000004e4e7808 */ /* 0x000fe40006000000 */
[----:B------:R-:W-:Y:S02]  /*4c20*/  FMNMX R51, R74, R49, !PT ;  /* 0x000000314a337209 */ /* 0x000fe40007800000 */
[----:B------:R-:W-:Y:S02]  /*4c30*/  ISETP.GT.U32.AND P6, PT, R215, R193, PT ;  /* 0x000000c1d700720c */ /* 0x000fe40003fc4070 */
[----:B------:R-:W-:Y:S02]  /*4c40*/  FSEL R82, R79, -INF , !P3 ;  /* 0xff8000004f527808 */ /* 0x000fe40005800000 */
[----:B------:R-:W-:Y:S01]  /*4c50*/  FMNMX R51, R78, R51, !PT ;  /* 0x000000334e337209 */ /* 0x000fe20007800000 */
[----:B------:R-:W-:Y:S01]  /*4c60*/  FMUL R96, R83, UR12 ;  /* 0x0000000c53607c20 */ /* 0x000fe20008400000 */
[----:B------:R-:W-:Y:S01]  /*4c70*/  FMUL R49, R86, UR12 ;  /* 0x0000000c56317c20 */ /* 0x000fe20008400000 */
[----:B------:R-:W-:Y:S01]  /*4c80*/  FMUL R132, R132, 1.4426950216293334961 ;  /* 0x3fb8aa3b84847820 */ /* 0x000fe20000400000 */
[----:B------:R-:W-:-:S02]  /*4c90*/  ISETP.GT.U32.AND.EX P6, PT, R171, RZ, PT, P6 ;  /* 0x000000ffab00720c */ /* 0x000fc40003fc4160 */
[----:B------:R-:W-:Y:S02]  /*4ca0*/  FSEL R86, R47, -INF , !P0 ;  /* 0xff8000002f567808 */ /* 0x000fe40004000000 */
[----:B------:R-:W-:Y:S01]  /*4cb0*/  FMNMX R51, R82, R51, !PT ;  /* 0x0000003352337209 */ /* 0x000fe20007800000 */
[----:B------:R0:W-:Y:S01]  /*4cc0*/  MUFU.EX2 R5, R132 ;  /* 0x0000008400057308 */ /* 0x0001e20000000800 */
[----:B------:R-:W-:Y:S02]  /*4cd0*/  ISETP.GT.U32.AND P1, PT, R183, R193, PT ;  /* 0x000000c1b700720c */ /* 0x000fe40003f24070 */
[----:B------:R-:W-:Y:S02]  /*4ce0*/  ISETP.GT.U32.AND.EX P2, PT, R188, RZ, PT, P2 ;  /* 0x000000ffbc00720c */ /* 0x000fe40003f44120 */
[----:B------:R-:W-:Y:S02]  /*4cf0*/  FSEL R96, R96, -INF , !P6 ;  /* 0xff80000060607808 */ /* 0x000fe40007000000 */
[----:B------:R-:W-:Y:S01]  /*4d00*/  FMNMX R51, R86, R51, !PT ;  /* 0x0000003356337209 */ /* 0x000fe20007800000 */
[----:B0-----:R-:W-:Y:S01]  /*4d10*/  FMUL R132, R141, 1.4426950216293334961 ;  /* 0x3fb8aa3b8d847820 */ /* 0x001fe20000400000 */
[----:B------:R-:W-:Y:S01]  /*4d20*/  FMUL R141, R148, 1.4426950216293334961 ;  /* 0x3fb8aa3b948d7820 */ /* 0x000fe20000400000 */
[----:B------:R-:W-:Y:S01]  /*4d30*/  FMUL R148, R98, 1.4426950216293334961 ;  /* 0x3fb8aa3b62947820 */ /* 0x000fe20000400000 */
[----:B------:R-:W-:-:S02]  /*4d40*/  ISETP.GT.U32.AND.EX P1, PT, R220, RZ, PT, P1 ;  /* 0x000000ffdc00720c */ /* 0x000fc40003f24110 */
[----:B------:R-:W-:Y:S02]  /*4d50*/  FSEL R98, R49, -INF , !P2 ;  /* 0xff80000031627808 */ /* 0x000fe40005000000 */
[----:B------:R-:W-:Y:S01]  /*4d60*/  FMNMX R51, R96, R51, !PT ;  /* 0x0000003360337209 */ /* 0x000fe20007800000 */
[----:B------:R-:W-:Y:S01]  /*4d70*/  FMUL R128, R128, 1.4426950216293334961 ;  /* 0x3fb8aa3b80807820 */ /* 0x000fe20000400000 */
[--C-:B------:R-:W-:Y:S01]  /*4d80*/  FADD R47, R60, -R139.reuse ;  /* 0x8000008b3c2f7221 */ /* 0x100fe20000000000 */
[----:B------:R-:W-:Y:S02]  /*4d90*/  FSEL R60, R87, -INF , !P1 ;  /* 0xff800000573c7808 */ /* 0x000fe40004800000 */
[----:B------:R-:W-:Y:S01]  /*4da0*/  FMNMX R51, R98, R51, !PT ;  /* 0x0000003362337209 */ /* 0x000fe20007800000 */
[----:B------:R0:W-:Y:S03]  /*4db0*/  MUFU.EX2 R35, R128 ;  /* 0x0000008000237308 */ /* 0x0001e60000000800 */
[----:B------:R-:W-:Y:S01]  /*4dc0*/  FMNMX R51, R60, R51, !PT ;  /* 0x000000333c337209 */ /* 0x000fe20007800000 */
[----:B0-----:R-:W-:Y:S01]  /*4dd0*/  FMUL R128, R131, 1.4426950216293334961 ;  /* 0x3fb8aa3b83807820 */ /* 0x001fe20000400000 */
[----:B------:R-:W-:Y:S01]  /*4de0*/  FMUL R131, R138, 1.4426950216293334961 ;  /* 0x3fb8aa3b8a837820 */ /* 0x000fe20000400000 */
[----:B------:R-:W-:Y:S01]  /*4df0*/  FMUL R138, R151, 1.4426950216293334961 ;  /* 0x3fb8aa3b978a7820 */ /* 0x000fe20000400000 */
[----:B------:R-:W-:Y:S01]  /*4e00*/  FMUL R151, R47, 1.4426950216293334961 ;  /* 0x3fb8aa3b2f977820 */ /* 0x000fe20000400000 */
[----:B------:R-:W-:-:S02]  /*4e10*/  FADD R47, R64, -R139 ;  /* 0x8000008b402f7221 */ /* 0x000fc40000000000 */
[----:B------:R-:W0:Y:S01]  /*4e20*/  SHFL.BFLY PT, R64, R51, 0x2, 0x1f ;  /* 0x0c401f0033407f89 */ /* 0x000e2200000e0000 */
[----:B------:R-:W-:Y:S01]  /*4e30*/  FMUL R169, R169, 1.4426950216293334961 ;  /* 0x3fb8aa3ba9a97820 */ /* 0x000fe20000400000 */
[----:B------:R-:W-:-:S03]  /*4e40*/  FMUL R47, R47, 1.4426950216293334961 ;  /* 0x3fb8aa3b2f2f7820 */ /* 0x000fc60000400000 */
[----:B------:R-:W-:Y:S08]  /*4e50*/  MUFU.EX2 R143, R169 ;  /* 0x000000a9008f7308 */ /* 0x000ff00000000800 */
[----:B------:R1:W-:Y:S01]  /*4e60*/  MUFU.EX2 R169, R47 ;  /* 0x0000002f00a97308 */ /* 0x0003e20000000800 */
[----:B0-----:R-:W-:-:S05]  /*4e70*/  FMNMX R64, R51, R64, !PT ;  /* 0x0000004033407209 */ /* 0x001fca0007800000 */
[----:B-1----:R-:W0:Y:S01]  /*4e80*/  SHFL.BFLY PT, R47, R64, 0x1, 0x1f ;  /* 0x0c201f00402f7f89 */ /* 0x002e2200000e0000 */
[--C-:B------:R-:W-:Y:S01]  /*4e90*/  FADD R88, R88, -R0.reuse ;  /* 0x8000000058587221 */ /* 0x100fe20000000000 */
[----:B------:R-:W-:-:S03]  /*4ea0*/  FADD R219, R219, -R0 ;  /* 0x80000000dbdb7221 */ /* 0x000fc60000000000 */
[----:B------:R-:W-:Y:S01]  /*4eb0*/  FMUL R189, R88, 1.4426950216293334961 ;  /* 0x3fb8aa3b58bd7820 */ /* 0x000fe20000400000 */
[----:B------:R-:W-:Y:S01]  /*4ec0*/  FMUL R88, R219, 1.4426950216293334961 ;  /* 0x3fb8aa3bdb587820 */ /* 0x000fe20000400000 */
[----:B------:R-:W-:Y:S01]  /*4ed0*/  LOP3.LUT R219, R8, 0x20, RZ, 0x3c, !PT ;  /* 0x0000002008db7812 */ /* 0x000fe200078e3cff */
[----:B------:R-:W-:Y:S01]  /*4ee0*/  FADD R218, R218, -R116 ;  /* 0x80000074dada7221 */ /* 0x000fe20000000000 */
[----:B0-----:R-:W-:-:S04]  /*4ef0*/  FMNMX R47, R64, R47, !PT ;  /* 0x0000002f402f7209 */ /* 0x001fc80007800000 */
[----:B------:R-:W-:-:S05]  /*4f00*/  FMNMX R181, R47, R20, !PT ;  /* 0x000000142fb57209 */ /* 0x000fca0007800000 */
[--C-:B------:R-:W-:Y:S01]  /*4f10*/  FADD R51, R137, -R181.reuse ;  /* 0x800000b589337221 */ /* 0x100fe20000000000 */
[----:B------:R-:W-:Y:S03]  /*4f20*/  MUFU.EX2 R217, R217 ;  /* 0x000000d900d97308 */ /* 0x000fe60000000800 */
[----:B------:R-:W-:Y:S01]  /*4f30*/  FMUL R53, R51, 1.4426950216293334961 ;  /* 0x3fb8aa3b33357820 */ /* 0x000fe20000400000 */
[----:B------:R-:W-:Y:S01]  /*4f40*/  FADD R51, R140, -R181 ;  /* 0x800000b58c337221 */ /* 0x000fe20000000000 */
[----:B------:R-:W-:-:S03]  /*4f50*/  FMUL R218, R218, 1.4426950216293334961 ;  /* 0x3fb8aa3bdada7820 */ /* 0x000fc60000400000 */
[----:B------:R-:W0:Y:S01]  /*4f60*/  MUFU.EX2 R144, R144 ;  /* 0x0000009000907308 */ /* 0x000e220000000800 */
[----:B------:R-:W-:Y:S01]  /*4f70*/  FMUL R51, R51, 1.4426950216293334961 ;  /* 0x3fb8aa3b33337820 */ /* 0x000fe20000400000 */
[----:B------:R-:W-:Y:S01]  /*4f80*/  FADD R43, R43, -R181 ;  /* 0x800000b52b2b7221 */ /* 0x000fe20000000000 */
[----:B------:R-:W-:-:S05]  /*4f90*/  FADD R103, R103, -R116 ;  /* 0x8000007467677221 */ /* 0x000fca0000000000 */
[----:B------:R-:W1:Y:S01]  /*4fa0*/  MUFU.EX2 R189, R189 ;  /* 0x000000bd00bd7308 */ /* 0x000e620000000800 */
[----:B------:R-:W-:Y:S01]  /*4fb0*/  FMUL R43, R43, 1.4426950216293334961 ;  /* 0x3fb8aa3b2b2b7820 */ /* 0x000fe20000400000 */
[----:B------:R-:W-:-:S06]  /*4fc0*/  FADD R147, R147, -R116 ;  /* 0x8000007493937221 */ /* 0x000fcc0000000000 */
[----:B------:R-:W1:Y:S01]  /*4fd0*/  MUFU.EX2 R56, R218 ;  /* 0x000000da00387308 */ /* 0x000e620000000800 */
[----:B------:R-:W-:Y:S01]  /*4fe0*/  FMUL R103, R103, 1.4426950216293334961 ;  /* 0x3fb8aa3b67677820 */ /* 0x000fe20000400000 */
[----:B------:R-:W-:-:S06]  /*4ff0*/  FADD R45, R45, -R181 ;  /* 0x800000b52d2d7221 */ /* 0x000fcc0000000000 */
[----:B------:R0:W-:Y:S01]  /*5000*/  MUFU.EX2 R190, R51 ;  /* 0x0000003300be7308 */ /* 0x0001e20000000800 */
[----:B------:R-:W-:Y:S01]  /*5010*/  FADD R221, R221, -R139 ;  /* 0x8000008bdddd7221 */ /* 0x000fe20000000000 */
[----:B------:R-:W-:Y:S01]  /*5020*/  FADD R47, -R139, R3 ;  /* 0x000000038b2f7221 */ /* 0x000fe20000000100 */
[--C-:B------:R-:W-:Y:S01]  /*5030*/  FADD R222, R222, -R181.reuse ;  /* 0x800000b5dede7221 */ /* 0x100fe20000000000 */
[--C-:B0-----:R-:W-:Y:S01]  /*5040*/  FADD R51, R150, -R181.reuse ;  /* 0x800000b596337221 */ /* 0x101fe20000000000 */
[----:B------:R-:W-:-:S03]  /*5050*/  FADD R223, R223, -R181 ;  /* 0x800000b5dfdf7221 */ /* 0x000fc60000000000 */
[----:B------:R0:W-:Y:S01]  /*5060*/  MUFU.EX2 R208, R43 ;  /* 0x0000002b00d07308 */ /* 0x0001e20000000800 */
[----:B------:R-:W-:Y:S01]  /*5070*/  FMUL R204, R51, 1.4426950216293334961 ;  /* 0x3fb8aa3b33cc7820 */ /* 0x000fe20000400000 */
[----:B------:R-:W-:Y:S01]  /*5080*/  FADD R51, R172, -R181 ;  /* 0x800000b5ac337221 */ /* 0x000fe20000000000 */
[----:B------:R-:W-:Y:S01]  /*5090*/  FMUL R147, R147, 1.4426950216293334961 ;  /* 0x3fb8aa3b93937820 */ /* 0x000fe20000400000 */
[--C-:B------:R-:W-:Y:S01]  /*50a0*/  FADD R192, R192, -R139.reuse ;  /* 0x8000008bc0c07221 */ /* 0x100fe20000000000 */
[--C-:B------:R-:W-:Y:S01]  /*50b0*/  FADD R205, R205, -R139.reuse ;  /* 0x8000008bcdcd7221 */ /* 0x100fe20000000000 */
[----:B------:R-:W-:Y:S02]  /*50c0*/  FMUL R45, R45, 1.4426950216293334961 ;  /* 0x3fb8aa3b2d2d7820 */ /* 0x000fe40000400000 */
[----:B------:R1:W-:Y:S01]  /*50d0*/  MUFU.EX2 R106, R103 ;  /* 0x00000067006a7308 */ /* 0x0003e20000000800 */
[----:B0-----:R-:W-:Y:S01]  /*50e0*/  FADD R43, R91, R94 ;  /* 0x0000005e5b2b7221 */ /* 0x001fe20000000000 */
[--C-:B------:R-:W-:Y:S01]  /*50f0*/  FADD R68, R68, -R139.reuse ;  /* 0x8000008b44447221 */ /* 0x100fe20000000000 */
[----:B------:R-:W-:Y:S01]  /*5100*/  FMUL R183, R47, 1.4426950216293334961 ;  /* 0x3fb8aa3b2fb77820 */ /* 0x000fe20000400000 */
[----:B------:R-:W-:Y:S01]  /*5110*/  FMUL R51, R51, 1.4426950216293334961 ;  /* 0x3fb8aa3b33337820 */ /* 0x000fe20000400000 */
[----:B------:R-:W-:Y:S01]  /*5120*/  FADD R149, R149, -R0 ;  /* 0x8000000095957221 */ /* 0x000fe20000000000 */
[----:B------:R-:W-:Y:S01]  /*5130*/  FADD R136, R136, -R139 ;  /* 0x8000008b88887221 */ /* 0x000fe20000000000 */
[----:B------:R-:W-:Y:S01]  /*5140*/  FMUL R47, R222, 1.4426950216293334961 ;  /* 0x3fb8aa3bde2f7820 */ /* 0x000fe20000400000 */
[----:B------:R-:W-:Y:S01]  /*5150*/  FMUL R64, R223, 1.4426950216293334961 ;  /* 0x3fb8aa3bdf407820 */ /* 0x000fe20000400000 */
[----:B-1----:R-:W-:Y:S01]  /*5160*/  FMUL R103, R221, 1.4426950216293334961 ;  /* 0x3fb8aa3bdd677820 */ /* 0x002fe20000400000 */
[----:B------:R-:W-:Y:S01]  /*5170*/  FADD R226, R226, -R181 ;  /* 0x800000b5e2e27221 */ /* 0x000fe20000000000 */
[----:B------:R0:W-:Y:S01]  /*5180*/  MUFU.EX2 R21, R147 ;  /* 0x0000009300157308 */ /* 0x0001e20000000800 */
[----:B---3--:R-:W-:Y:S04]  /*5190*/  STS.U16 [R8+UR25+0x2000], R40 ;  /* 0x0020002808007988 */ /* 0x008fe80008000419 */
[----:B----4-:R1:W-:Y:S04]  /*51a0*/  STS.U16 [R8+UR25+0x2400], R48 ;  /* 0x0024003008007988 */ /* 0x0103e80008000419 */
[----:B-----5:R3:W-:Y:S04]  /*51b0*/  STS.U16 [R219+UR25+0x2100], R42 ;  /* 0x0021002adb007988 */ /* 0x0207e80008000419 */
[----:B--2---:R-:W-:Y:S04]  /*51c0*/  STS.U16 [R219+UR25+0x2500], R50 ;  /* 0x00250032db007988 */ /* 0x004fe80008000419 */
[----:B------:R-:W-:Y:S04]  /*51d0*/  STS.U16 [R252+UR25+0x2200], R44 ;  /* 0x0022002cfc007988 */ /* 0x000fe80008000419 */
[----:B------:R-:W-:Y:S04]  /*51e0*/  STS.U16 [R252+UR25+0x2600], R52 ;  /* 0x00260034fc007988 */ /* 0x000fe80008000419 */
[----:B------:R2:W-:Y:S04]  /*51f0*/  STS.U16 [R231+UR25+0x2300], R46 ;  /* 0x0023002ee7007988 */ /* 0x0005e80008000419 */
[----:B------:R4:W-:Y:S01]  /*5200*/  STS.U16 [R231+UR25+0x2700], R41 ;  /* 0x00270029e7007988 */ /* 0x0009e20008000419 */
[----:B------:R5:W-:Y:S06]  /*5210*/  MEMBAR.ALL.CTA ;  /* 0x0000000000007992 */ /* 0x000bec0000008000 */
[----:B-----5:R-:W5:Y:S01]  /*5220*/  FENCE.VIEW.ASYNC.S ;  /* 0x00000000000073c6 */ /* 0x020f620000000000 */
[----:B-1----:R-:W-:Y:S01]  /*5230*/  FADD R48, R212, R92 ;  /* 0x0000005cd4307221 */ /* 0x002fe20000000000 */
[----:B------:R-:W-:Y:S01]  /*5240*/  FMUL R192, R192, 1.4426950216293334961 ;  /* 0x3fb8aa3bc0c07820 */ /* 0x000fe20000400000 */
[----:B------:R-:W-:Y:S01]  /*5250*/  FADD R224, R224, -R139 ;  /* 0x8000008be0e07221 */ /* 0x000fe20000000000 */
[----:B------:R-:W-:Y:S01]  /*5260*/  FADD R43, R144, R43 ;  /* 0x0000002b902b7221 */ /* 0x000fe20000000000 */
[----:B------:R-:W-:Y:S01]  /*5270*/  FADD R48, R217, R48 ;  /* 0x00000030d9307221 */ /* 0x000fe20000000000 */
[----:B0-----:R-:W-:Y:S01]  /*5280*/  FMUL R147, R205, 1.4426950216293334961 ;  /* 0x3fb8aa3bcd937820 */ /* 0x001fe20000400000 */
[----:B------:R0:W-:Y:S01]  /*5290*/  MUFU.EX2 R209, R45 ;  /* 0x0000002d00d17308 */ /* 0x0001e20000000800 */
[----:B------:R-:W-:Y:S01]  /*52a0*/  FMUL R68, R68, 1.4426950216293334961 ;  /* 0x3fb8aa3b44447820 */ /* 0x000fe20000400000 */
[----:B------:R-:W-:Y:S01]  /*52b0*/  FMUL R149, R149, 1.4426950216293334961 ;  /* 0x3fb8aa3b95957820 */ /* 0x000fe20000400000 */
[----:B------:R-:W-:Y:S01]  /*52c0*/  FMUL R136, R136, 1.4426950216293334961 ;  /* 0x3fb8aa3b88887820 */ /* 0x000fe20000400000 */
[----:B------:R-:W-:Y:S01]  /*52d0*/  FMUL R49, R226, 1.4426950216293334961 ;  /* 0x3fb8aa3be2317820 */ /* 0x000fe20000400000 */
[----:B------:R-:W-:Y:S01]  /*52e0*/  FADD R227, R227, -R181 ;  /* 0x800000b5e3e37221 */ /* 0x000fe20000000000 */
[----:B---3--:R-:W-:-:S02]  /*52f0*/  F2FP.F16.F32.PACK_AB R42, R189, R217 ;  /* 0x000000d9bd2a723e */ /* 0x008fc400000000ff */
[----:B------:R1:W-:Y:S01]  /*5300*/  MUFU.EX2 R205, R51 ;  /* 0x0000003300cd7308 */ /* 0x0003e20000000800 */
[----:B0-----:R-:W-:Y:S01]  /*5310*/  FADD R45, -R181, R20 ;  /* 0x00000014b52d7221 */ /* 0x001fe20000000100 */
[--C-:B------:R-:W-:Y:S01]  /*5320*/  FADD R107, R107, -R116.reuse ;  /* 0x800000746b6b7221 */ /* 0x100fe20000000000 */
[--C-:B------:R-:W-:Y:S01]  /*5330*/  FADD R110, R110, -R116.reuse ;  /* 0x800000746e6e7221 */ /* 0x100fe20000000000 */
[--C-:B------:R-:W-:Y:S01]  /*5340*/  FADD R111, R111, -R116.reuse ;  /* 0x800000746f6f7221 */ /* 0x100fe20000000000 */
[--C-:B------:R-:W-:Y:S01]  /*5350*/  FADD R114, R114, -R116.reuse ;  /* 0x8000007472727221 */ /* 0x100fe20000000000 */
[--C-:B------:R-:W-:Y:S01]  /*5360*/  FADD R115, R115, -R116.reuse ;  /* 0x8000007473737221 */ /* 0x100fe20000000000 */
[--C-:B------:R-:W-:Y:S01]  /*5370*/  FADD R118, R118, -R116.reuse ;  /* 0x8000007476767221 */ /* 0x100fe20000000000 */
[----:B------:R-:W-:Y:S01]  /*5380*/  FADD R119, R119, -R116 ;  /* 0x8000007477777221 */ /* 0x000fe20000000000 */
[----:B-1----:R-:W-:Y:S01]  /*5390*/  FADD R51, R189, R48 ;  /* 0x00000030bd337221 */ /* 0x002fe20000000000 */
[--C-:B------:R-:W-:Y:S01]  /*53a0*/  FADD R122, R122, -R116.reuse ;  /* 0x800000747a7a7221 */ /* 0x100fe20000000000 */
[----:B------:R-:W-:Y:S01]  /*53b0*/  FADD R123, R123, -R116 ;  /* 0x800000747b7b7221 */ /* 0x000fe20000000000 */
[----:B------:R-:W-:Y:S01]  /*53c0*/  MUFU.EX2 R62, R192 ;  /* 0x000000c0003e7308 */ /* 0x000fe20000000800 */
[----:B------:R-:W-:Y:S01]  /*53d0*/  FMUL R224, R224, 1.4426950216293334961 ;  /* 0x3fb8aa3be0e07820 */ /* 0x000fe20000400000 */
[--C-:B------:R-:W-:Y:S01]  /*53e0*/  FADD R225, R225, -R139.reuse ;  /* 0x8000008be1e17221 */ /* 0x100fe20000000000 */
[--C-:B------:R-:W-:Y:S01]  /*53f0*/  FADD R213, R213, -R139.reuse ;  /* 0x8000008bd5d57221 */ /* 0x100fe20000000000 */
[--C-:B------:R-:W-:Y:S01]  /*5400*/  FADD R230, R230, -R139.reuse ;  /* 0x8000008be6e67221 */ /* 0x100fe20000000000 */
[----:B------:R-:W-:Y:S01]  /*5410*/  FADD R145, R145, -R139 ;  /* 0x8000008b91917221 */ /* 0x000fe20000000000 */
[--C-:B------:R-:W-:Y:S01]  /*5420*/  FADD R214, R214, -R181.reuse ;  /* 0x800000b5d6d67221 */ /* 0x100fe20000000000 */
[--C-:B------:R-:W-:Y:S01]  /*5430*/  FADD R185, R185, -R181.reuse ;  /* 0x800000b5b9b97221 */ /* 0x100fe20000000000 */
[----:B------:R-:W2:Y:S01]  /*5440*/  MUFU.EX2 R103, R103 ;  /* 0x0000006700677308 */ /* 0x000ea20000000800 */
[----:B------:R-:W-:Y:S01]  /*5450*/  FADD R229, R229, -R181 ;  /* 0x800000b5e5e57221 */ /* 0x000fe20000000000 */
[C---:B------:R-:W-:Y:S01]  /*5460*/  FADD R189, R56.reuse, R43 ;  /* 0x0000002b38bd7221 */ /* 0x040fe20000000000 */
[----:B------:R-:W-:Y:S01]  /*5470*/  F2FP.F16.F32.PACK_AB R43, R56, R144 ;  /* 0x00000090382b723e */ /* 0x000fe200000000ff */
[--C-:B------:R-:W-:Y:S01]  /*5480*/  FADD R228, R228, -R139.reuse ;  /* 0x8000008be4e47221 */ /* 0x100fe20000000000 */
[--C-:B------:R-:W-:Y:S01]  /*5490*/  FADD R95, R95, -R139.reuse ;  /* 0x8000008b5f5f7221 */ /* 0x100fe20000000000 */
[--C-:B------:R-:W-:Y:S01]  /*54a0*/  FADD R89, R89, -R139.reuse ;  /* 0x8000008b59597221 */ /* 0x100fe20000000000 */
[--C-:B------:R-:W-:Y:S01]  /*54b0*/  FADD R57, R57, -R139.reuse ;  /* 0x8000008b39397221 */ /* 0x100fe20000000000 */
[----:B------:R-:W-:Y:S01]  /*54c0*/  MUFU.EX2 R47, R47 ;  /* 0x0000002f002f7308 */ /* 0x000fe20000000800 */
[--C-:B------:R-:W-:Y:S01]  /*54d0*/  FADD R61, R61, -R139.reuse ;  /* 0x8000008b3d3d7221 */ /* 0x100fe20000000000 */
[--C-:B------:R-:W-:Y:S01]  /*54e0*/  FADD R65, R65, -R139.reuse ;  /* 0x8000008b41417221 */ /* 0x100fe20000000000 */
[--C-:B------:R-:W-:Y:S01]  /*54f0*/  FADD R69, R69, -R139.reuse ;  /* 0x8000008b45457221 */ /* 0x100fe20000000000 */
[--C-:B------:R-:W-:Y:S01]  /*5500*/  FADD R72, R72, -R139.reuse ;  /* 0x8000008b48487221 */ /* 0x100fe20000000000 */
[--C-:B------:R-:W-:Y:S01]  /*5510*/  FADD R73, R73, -R139.reuse ;  /* 0x8000008b49497221 */ /* 0x100fe20000000000 */
[--C-:B------:R-:W-:Y:S01]  /*5520*/  FADD R76, R76, -R139.reuse ;  /* 0x8000008b4c4c7221 */ /* 0x100fe20000000000 */
[--C-:B------:R-:W-:Y:S01]  /*5530*/  FADD R77, R77, -R139.reuse ;  /* 0x8000008b4d4d7221 */ /* 0x100fe20000000000 */
[----:B------:R-:W0:Y:S01]  /*5540*/  MUFU.EX2 R64, R64 ;  /* 0x0000004000407308 */ /* 0x000e220000000800 */
[--C-:B------:R-:W-:Y:S01]  /*5550*/  FADD R80, R80, -R139.reuse ;  /* 0x8000008b50507221 */ /* 0x100fe20000000000 */
[--C-:B------:R-:W-:Y:S01]  /*5560*/  FADD R81, R81, -R139.reuse ;  /* 0x8000008b51517221 */ /* 0x100fe20000000000 */
[--C-:B------:R-:W-:Y:S01]  /*5570*/  FADD R84, R84, -R139.reuse ;  /* 0x8000008b54547221 */ /* 0x100fe20000000000 */
[----:B------:R-:W-:Y:S01]  /*5580*/  FADD R85, R85, -R139 ;  /* 0x8000008b55557221 */ /* 0x000fe20000000000 */
[--C-:B------:R-:W-:Y:S01]  /*5590*/  FADD R93, R93, -R181.reuse ;  /* 0x800000b55d5d7221 */ /* 0x100fe20000000000 */
[--C-:B------:R-:W-:Y:S01]  /*55a0*/  FADD R100, R100, -R181.reuse ;  /* 0x800000b564647221 */ /* 0x100fe20000000000 */
[--C-:B------:R-:W-:Y:S01]  /*55b0*/  FADD R101, R101, -R181.reuse ;  /* 0x800000b565657221 */ /* 0x100fe20000000000 */
[----:B------:R1:W-:Y:S01]  /*55c0*/  MUFU.EX2 R171, R68 ;  /* 0x0000004400ab7308 */ /* 0x0003e20000000800 */
[--C-:B------:R-:W-:Y:S01]  /*55d0*/  FADD R99, R99, -R181.reuse ;  /* 0x800000b563637221 */ /* 0x100fe20000000000 */
        /* <DEDUP_REMOVED lines=14> */
[----:B------:R-:W-:Y:S01]  /*56c0*/  FMUL R144, R45, 1.4426950216293334961 ;  /* 0x3fb8aa3b2d907820 */ /* 0x000fe20000400000 */
[----:B------:R-:W-:Y:S01]  /*56d0*/  FADD R60, R60, -R181 ;  /* 0x800000b53c3c7221 */ /* 0x000fe20000000000 */
[----:B------:R-:W-:Y:S01]  /*56e0*/  FMUL R13, R13, 1.4426950216293334961 ;  /* 0x3fb8aa3b0d0d7820 */ /* 0x000fe20000400000 */
[----:B------:R3:W-:Y:S01]  /*56f0*/  MUFU.EX2 R15, R149 ;  /* 0x00000095000f7308 */ /* 0x0007e20000000800 */
[----:B-1----:R-:W-:Y:S01]  /*5700*/  FMUL R68, R227, 1.4426950216293334961 ;  /* 0x3fb8aa3be3447820 */ /* 0x002fe20000400000 */
[----:B------:R-:W-:Y:S01]  /*5710*/  FMUL R107, R107, 1.4426950216293334961 ;  /* 0x3fb8aa3b6b6b7820 */ /* 0x000fe20000400000 */
[----:B------:R-:W-:Y:S01]  /*5720*/  FMUL R110, R110, 1.4426950216293334961 ;  /* 0x3fb8aa3b6e6e7820 */ /* 0x000fe20000400000 */
[----:B------:R-:W-:Y:S01]  /*5730*/  FMUL R111, R111, 1.4426950216293334961 ;  /* 0x3fb8aa3b6f6f7820 */ /* 0x000fe20000400000 */
[----:B------:R-:W-:Y:S01]  /*5740*/  FMUL R114, R114, 1.4426950216293334961 ;  /* 0x3fb8aa3b72727820 */ /* 0x000fe20000400000 */
[----:B------:R-:W-:Y:S01]  /*5750*/  FMUL R115, R115, 1.4426950216293334961 ;  /* 0x3fb8aa3b73737820 */ /* 0x000fe20000400000 */
[----:B------:R-:W-:Y:S01]  /*5760*/  FMUL R118, R118, 1.4426950216293334961 ;  /* 0x3fb8aa3b76767820 */ /* 0x000fe20000400000 */
[----:B------:R1:W-:Y:S01]  /*5770*/  MUFU.EX2 R12, R136 ;  /* 0x00000088000c7308 */ /* 0x0003e20000000800 */
[----:B------:R-:W-:Y:S01]  /*5780*/  FMUL R119, R119, 1.4426950216293334961 ;  /* 0x3fb8aa3b77777820 */ /* 0x000fe20000400000 */
[----:B------:R-:W-:Y:S01]  /*5790*/  FMUL R122, R122, 1.4426950216293334961 ;  /* 0x3fb8aa3b7a7a7820 */ /* 0x000fe20000400000 */
[----:B------:R-:W-:Y:S01]  /*57a0*/  FMUL R123, R123, 1.4426950216293334961 ;  /* 0x3fb8aa3b7b7b7820 */ /* 0x000fe20000400000 */
[----:B------:R-:W-:Y:S01]  /*57b0*/  FMUL R225, R225, 1.4426950216293334961 ;  /* 0x3fb8aa3be1e17820 */ /* 0x000fe20000400000 */
[----:B------:R-:W-:Y:S01]  /*57c0*/  FMUL R213, R213, 1.4426950216293334961 ;  /* 0x3fb8aa3bd5d57820 */ /* 0x000fe20000400000 */
[----:B---3--:R-:W-:Y:S01]  /*57d0*/  FMUL R149, R230, 1.4426950216293334961 ;  /* 0x3fb8aa3be6957820 */ /* 0x008fe20000400000 */
[----:B------:R-:W-:Y:S01]  /*57e0*/  FMUL R184, R214, 1.4426950216293334961 ;  /* 0x3fb8aa3bd6b87820 */ /* 0x000fe20000400000 */
[----:B------:R-:W3:Y:S01]  /*57f0*/  MUFU.EX2 R63, R224 ;  /* 0x000000e0003f7308 */ /* 0x000ee20000000800 */
[----:B-1----:R-:W-:Y:S01]  /*5800*/  FMUL R136, R145, 1.4426950216293334961 ;  /* 0x3fb8aa3b91887820 */ /* 0x002fe20000400000 */
[----:B------:R-:W-:Y:S01]  /*5810*/  FMUL R185, R185, 1.4426950216293334961 ;  /* 0x3fb8aa3bb9b97820 */ /* 0x000fe20000400000 */
[----:B------:R-:W-:Y:S01]  /*5820*/  FMUL R187, R229, 1.4426950216293334961 ;  /* 0x3fb8aa3be5bb7820 */ /* 0x000fe20000400000 */
[----:B------:R-:W-:Y:S01]  /*5830*/  FMUL R228, R228, 1.4426950216293334961 ;  /* 0x3fb8aa3be4e47820 */ /* 0x000fe20000400000 */
[----:B------:R-:W-:Y:S01]  /*5840*/  FMUL R95, R95, 1.4426950216293334961 ;  /* 0x3fb8aa3b5f5f7820 */ /* 0x000fe20000400000 */
[----:B------:R-:W-:Y:S01]  /*5850*/  FMUL R89, R89, 1.4426950216293334961 ;  /* 0x3fb8aa3b59597820 */ /* 0x000fe20000400000 */
[----:B------:R-:W-:Y:S01]  /*5860*/  FMUL R57, R57, 1.4426950216293334961 ;  /* 0x3fb8aa3b39397820 */ /* 0x000fe20000400000 */
[----:B------:R-:W1:Y:S01]  /*5870*/  MUFU.EX2 R49, R49 ;  /* 0x0000003100317308 */ /* 0x000e620000000800 */
[----:B------:R-:W-:Y:S01]  /*5880*/  FMUL R61, R61, 1.4426950216293334961 ;  /* 0x3fb8aa3b3d3d7820 */ /* 0x000fe20000400000 */
        /* <DEDUP_REMOVED lines=29> */
[----:B------:R-:W-:Y:S01]  /*5a60*/  MUFU.EX2 R117, R117 ;  /* 0x0000007500757308 */ /* 0x000fe20000000800 */
[----:B------:R-:W-:-:S07]  /*5a70*/  F2FP.F16.F32.PACK_AB R40, R92, R212 ;  /* 0x000000d45c28723e */ /* 0x000fce00000000ff */
[----:B------:R-:W-:Y:S08]  /*5a80*/  MUFU.EX2 R142, R142 ;  /* 0x0000008e008e7308 */ /* 0x000ff00000000800 */
[----:B------:R-:W4:Y:S08]  /*5a90*/  MUFU.EX2 R67, R225 ;  /* 0x000000e100437308 */ /* 0x000f300000000800 */
[----:B------:R-:W5:Y:S08]  /*5aa0*/  MUFU.EX2 R183, R183 ;  /* 0x000000b700b77308 */ /* 0x000f700000000800 */
[----:B------:R-:W5:Y:S08]  /*5ab0*/  MUFU.EX2 R144, R144 ;  /* 0x0000009000907308 */ /* 0x000f700000000800 */
[----:B------:R-:W-:Y:S08]  /*5ac0*/  MUFU.EX2 R88, R88 ;  /* 0x0000005800587308 */ /* 0x000ff00000000800 */
[----:B------:R-:W-:Y:S08]  /*5ad0*/  MUFU.EX2 R13, R13 ;  /* 0x0000000d000d7308 */ /* 0x000ff00000000800 */
[----:B------:R-:W-:Y:S08]  /*5ae0*/  MUFU.EX2 R146, R213 ;  /* 0x000000d500927308 */ /* 0x000ff00000000800 */
[----:B------:R-:W5:Y:S01]  /*5af0*/  MUFU.EX2 R68, R68 ;  /* 0x0000004400447308 */ /* 0x000f620000000800 */
[----:B--2---:R-:W-:-:S07]  /*5b00*/  FADD R46, R62, R103 ;  /* 0x000000673e2e7221 */ /* 0x004fce0000000000 */
[----:B------:R-:W-:Y:S08]  /*5b10*/  MUFU.EX2 R9, R9 ;  /* 0x0000000900097308 */ /* 0x000ff00000000800 */
[----:B------:R-:W2:Y:S08]  /*5b20*/  MUFU.EX2 R11, R11 ;  /* 0x0000000b000b7308 */ /* 0x000eb00000000800 */
[----:B------:R-:W2:Y:S08]  /*5b30*/  MUFU.EX2 R24, R24 ;  /* 0x0000001800187308 */ /* 0x000eb00000000800 */
[----:B------:R-:W-:Y:S08]  /*5b40*/  MUFU.EX2 R26, R26 ;  /* 0x0000001a001a7308 */ /* 0x000ff00000000800 */
        /* <DEDUP_REMOVED lines=13> */
[----:B------:R-:W2:Y:S08]  /*5c20*/  MUFU.EX2 R107, R107 ;  /* 0x0000006b006b7308 */ /* 0x000eb00000000800 */
        /* <DEDUP_REMOVED lines=18> */
[----:B------:R-:W2:Y:S08]  /*5d50*/  MUFU.EX2 R135, R135 ;  /* 0x0000008700877308 */ /* 0x000eb00000000800 */
        /* <DEDUP_REMOVED lines=30> */
[----:B------:R2:W2:Y:S08]  /*5f40*/  MUFU.EX2 R140, R53 ;  /* 0x00000035008c7308 */ /* 0x0004b00000000800 */
[----:B------:R-:W-:Y:S08]  /*5f50*/  MUFU.EX2 R191, R99 ;  /* 0x0000006300bf7308 */ /* 0x000ff00000000800 */
[----:B------:R-:W2:Y:S08]  /*5f60*/  MUFU.EX2 R192, R102 ;  /* 0x0000006600c07308 */ /* 0x000eb00000000800 */
[----:B------:R2:W-:Y:S08]  /*5f70*/  MUFU.EX2 R193, R54 ;  /* 0x0000003600c17308 */ /* 0x0005f00000000800 */
[----:B------:R2:W2:Y:S08]  /*5f80*/  MUFU.EX2 R202, R55 ;  /* 0x0000003700ca7308 */ /* 0x0004b00000000800 */
[----:B------:R2:W-:Y:S08]  /*5f90*/  MUFU.EX2 R203, R58 ;  /* 0x0000003a00cb7308 */ /* 0x0005f00000000800 */
[----:B------:R2:W2:Y:S08]  /*5fa0*/  MUFU.EX2 R150, R59 ;  /* 0x0000003b00967308 */ /* 0x0004b00000000800 */
[----:B------:R-:W-:Y:S08]  /*5fb0*/  MUFU.EX2 R204, R204 ;  /* 0x000000cc00cc7308 */ /* 0x000ff00000000800 */
[----:B------:R-:W2:Y:S08]  /*5fc0*/  MUFU.EX2 R172, R66 ;  /* 0x0000004200ac7308 */ /* 0x000eb00000000800 */
[----:B------:R-:W2:Y:S08]  /*5fd0*/  MUFU.EX2 R206, R70 ;  /* 0x0000004600ce7308 */ /* 0x000eb00000000800 */
[----:B------:R-:W2:Y:S08]  /*5fe0*/  MUFU.EX2 R207, R90 ;  /* 0x0000005a00cf7308 */ /* 0x000eb00000000800 */
[----:B------:R-:W2:Y:S08]  /*5ff0*/  MUFU.EX2 R210, R74 ;  /* 0x0000004a00d27308 */ /* 0x000eb00000000800 */
[----:B------:R-:W-:Y:S08]  /*6000*/  MUFU.EX2 R211, R78 ;  /* 0x0000004e00d37308 */ /* 0x000ff00000000800 */
[----:B------:R-:W2:Y:S08]  /*6010*/  MUFU.EX2 R213, R82 ;  /* 0x0000005200d57308 */ /* 0x000eb00000000800 */
[----:B------:R-:W-:Y:S08]  /*6020*/  MUFU.EX2 R214, R86 ;  /* 0x0000005600d67308 */ /* 0x000ff00000000800 */
[----:B------:R-:W2:Y:S08]  /*6030*/  MUFU.EX2 R212, R96 ;  /* 0x0000006000d47308 */ /* 0x000eb00000000800 */
[----:B------:R-:W-:Y:S08]  /*6040*/  MUFU.EX2 R20, R98 ;  /* 0x0000006200147308 */ /* 0x000ff00000000800 */
[----:B------:R2:W2:Y:S01]  /*6050*/  MUFU.EX2 R217, R60 ;  /* 0x0000003c00d97308 */ /* 0x0004a20000000800 */
[----:B0-----:R-:W-:Y:S01]  /*6060*/  FADD R48, R47, R64 ;  /* 0x000000402f307221 */ /* 0x001fe20000000000 */
[----:B---3--:R-:W-:-:S03]  /*6070*/  FADD R46, R63, R46 ;  /* 0x0000002e3f2e7221 */ /* 0x008fc60000000000 */
[----:B-1----:R-:W-:Y:S01]  /*6080*/  FADD R215, R49, R48 ;  /* 0x0000003031d77221 */ /* 0x002fe20000000000 */
[----:B----4-:R-:W-:Y:S01]  /*6090*/  FADD R216, R67, R46 ;  /* 0x0000002e43d87221 */ /* 0x010fe20000000000 */
[----:B------:R-:W-:Y:S01]  /*60a0*/  F2FP.F16.F32.PACK_AB R45, R64, R47 ;  /* 0x0000002f402d723e */ /* 0x000fe200000000ff */
[-C--:B------:R-:W-:Y:S01]  /*60b0*/  FMUL R160, R160, R117.reuse ;  /* 0x00000075a0a07220 */ /* 0x080fe20000400000 */
[-C--:B------:R-:W-:Y:S01]  /*60c0*/  FMUL R161, R161, R117.reuse ;  /* 0x00000075a1a17220 */ /* 0x080fe20000400000 */
[-C--:B------:R-:W-:Y:S01]  /*60d0*/  FMUL R164, R164, R117.reuse ;  /* 0x00000075a4a47220 */ /* 0x080fe20000400000 */
[----:B------:R-:W-:Y:S01]  /*60e0*/  FMUL R165, R165, R117 ;  /* 0x00000075a5a57220 */ /* 0x000fe20000400000 */
[-C--:B------:R-:W-:Y:S01]  /*60f0*/  FMUL R162, R162, R142.reuse ;  /* 0x0000008ea2a27220 */ /* 0x080fe20000400000 */
[-C--:B------:R-:W-:Y:S01]  /*6100*/  FMUL R163, R163, R142.reuse ;  /* 0x0000008ea3a37220 */ /* 0x080fe20000400000 */
[-C--:B------:R-:W-:Y:S01]  /*6110*/  FMUL R166, R166, R142.reuse ;  /* 0x0000008ea6a67220 */ /* 0x080fe20000400000 */
[----:B------:R-:W-:Y:S01]  /*6120*/  FMUL R167, R167, R142 ;  /* 0x0000008ea7a77220 */ /* 0x000fe20000400000 */
[-C--:B-----5:R-:W-:Y:S01]  /*6130*/  FMUL R152, R152, R183.reuse ;  /* 0x000000b798987220 */ /* 0x0a0fe20000400000 */
[-C--:B------:R-:W-:Y:S01]  /*6140*/  FMUL R153, R153, R183.reuse ;  /* 0x000000b799997220 */ /* 0x080fe20000400000 */
[-C--:B------:R-:W-:Y:S01]  /*6150*/  FMUL R156, R156, R183.reuse ;  /* 0x000000b79c9c7220 */ /* 0x080fe20000400000 */
[----:B------:R-:W-:Y:S01]  /*6160*/  FMUL R157, R157, R183 ;  /* 0x000000b79d9d7220 */ /* 0x000fe20000400000 */
[-C--:B------:R-:W-:Y:S01]  /*6170*/  FMUL R154, R154, R144.reuse ;  /* 0x000000909a9a7220 */ /* 0x080fe20000400000 */
[-C--:B------:R-:W-:Y:S01]  /*6180*/  FMUL R155, R155, R144.reuse ;  /* 0x000000909b9b7220 */ /* 0x080fe20000400000 */
[-C--:B------:R-:W-:Y:S01]  /*6190*/  FMUL R158, R158, R144.reuse ;  /* 0x000000909e9e7220 */ /* 0x080fe20000400000 */
[----:B------:R-:W-:Y:S01]  /*61a0*/  FMUL R159, R159, R144 ;  /* 0x000000909f9f7220 */ /* 0x000fe20000400000 */
[----:B------:R-:W-:Y:S01]  /*61b0*/  F2FP.F16.F32.PACK_AB R41, R94, R91 ;  /* 0x0000005b5e29723e */ /* 0x000fe200000000ff */
[----:B------:R-:W-:Y:S01]  /*61c0*/  FADD R215, R68, R215 ;  /* 0x000000d744d77221 */ /* 0x000fe20000000000 */
[----:B------:R-:W-:Y:S01]  /*61d0*/  F2FP.F16.F32.PACK_AB R44, R103, R62 ;  /* 0x0000003e672c723e */ /* 0x000fe200000000ff */
[----:B------:R-:W-:Y:S01]  /*61e0*/  FADD R218, R88, R51 ;  /* 0x0000003358da7221 */ /* 0x000fe20000000000 */
[----:B------:R-:W-:-:S02]  /*61f0*/  F2FP.F16.F32.PACK_AB R46, R67, R63 ;  /* 0x0000003f432e723e */ /* 0x000fc400000000ff */
[----:B------:R-:W-:Y:S02]  /*6200*/  F2FP.F16.F32.PACK_AB R47, R68, R49 ;  /* 0x00000031442f723e */ /* 0x000fe400000000ff */
[----:B------:R-:W-:Y:S02]  /*6210*/  F2FP.F16.F32.PACK_AB R48, R13, R88 ;  /* 0x000000580d30723e */ /* 0x000fe400000000ff */
[----:B------:R-:W-:Y:S02]  /*6220*/  F2FP.F16.F32.PACK_AB R49, R121, R120 ;  /* 0x000000787931723e */ /* 0x000fe400000000ff */
[----:B--2---:R-:W-:Y:S02]  /*6230*/  F2FP.F16.F32.PACK_AB R50, R11, R9 ;  /* 0x000000090b32723e */ /* 0x004fe400000000ff */
[----:B------:R-:W-:Y:S02]  /*6240*/  F2FP.F16.F32.PACK_AB R51, R106, R124 ;  /* 0x0000007c6a33723e */ /* 0x000fe400000000ff */
[----:B------:R-:W-:-:S02]  /*6250*/  F2FP.F16.F32.PACK_AB R52, R24, R19 ;  /* 0x000000131834723e */ /* 0x000fc400000000ff */
[----:B------:R-:W-:Y:S02]  /*6260*/  F2FP.F16.F32.PACK_AB R53, R107, R10 ;  /* 0x0000000a6b35723e */ /* 0x000fe400000000ff */
[----:B------:R-:W-:Y:S02]  /*6270*/  F2FP.F16.F32.PACK_AB R54, R26, R25 ;  /* 0x000000191a36723e */ /* 0x000fe400000000ff */
[----:B------:R-:W-:Y:S02]  /*6280*/  F2FP.F16.F32.PACK_AB R55, R111, R110 ;  /* 0x0000006e6f37723e */ /* 0x000fe400000000ff */
[----:B------:R-:W-:Y:S02]  /*6290*/  F2FP.F16.F32.PACK_AB R56, R28, R27 ;  /* 0x0000001b1c38723e */ /* 0x000fe400000000ff */
        /* <DEDUP_REMOVED lines=46> */
[----:B------:R-:W-:Y:S01]  /*6580*/  F2FP.F16.F32.PACK_AB R103, R217, R20 ;  /* 0x00000014d967723e */ /* 0x000fe200000000ff */
[----:B------:R-:W-:Y:S06]  /*6590*/  BAR.SYNC.DEFER_BLOCKING 0x0 ;  /* 0x0000000000007b1d */ /* 0x000fec0000010000 */
[----:B------:R-:W-:-:S06]  /*65a0*/  WARPGROUP.ARRIVE ;  /* 0x00000000000079c5 */ /* 0x000fcc0000000000 */
[----:B------:R-:W-:Y:S03]  /*65b0*/  HGMMA.64x16x16.F32 R160, R40, gdesc[UR40], R160 ;  /* 0x0020002828a07df0 */ /* 0x000fe600087008a0 */
        /* <DEDUP_REMOVED lines=10> */
[----:B------:R-:W-:Y:S01]  /*6660*/  HGMMA.64x16x16.F32 R152, R84, gdesc[UR28], R152 ;  /* 0x0020001c54987df0 */ /* 0x000fe20008700898 */
[----:B------:R-:W-:Y:S01]  /*6670*/  FADD R184, R184, R215 ;  /* 0x000000d7b8b87221 */ /* 0x000fe20000000000 */
        /* <DEDUP_REMOVED lines=112> */
[----:B------:R-:W-:-:S02]  /*6d80*/  FADD R182, R3, R182 ;  /* 0x000000b603b67221 */ /* 0x000fc40000000000 */
[----:B------:R-:W0:Y:S04]  /*6d90*/  SHFL.BFLY PT, R3, R112, 0x2, 0x1f ;  /* 0x0c401f0070037f89 */ /* 0x000e2800000e0000 */
[----:B------:R-:W1:Y:S04]  /*6da0*/  SHFL.BFLY PT, R11, R20, 0x2, 0x1f ;  /* 0x0c401f00140b7f89 */ /* 0x000e6800000e0000 */
[----:B------:R-:W2:Y:S04]  /*6db0*/  SHFL.BFLY PT, R2, R21, 0x2, 0x1f ;  /* 0x0c401f0015027f89 */ /* 0x000ea800000e0000 */
[----:B------:R-:W3:Y:S01]  /*6dc0*/  SHFL.BFLY PT, R5, R182, 0x2, 0x1f ;  /* 0x0c401f00b6057f89 */ /* 0x000ee200000e0000 */
[----:B------:R-:W-:Y:S01]  /*6dd0*/  HGMMA.64x16x16.F32 R152, R100, gdesc[UR12], R152, gsb0 ;  /* 0x0020000c64987df0 */ /* 0x000fe20008000898 */
[----:B0-----:R-:W-:Y:S01]  /*6de0*/  FADD R3, R112, R3 ;  /* 0x0000000370037221 */ /* 0x001fe20000000000 */
[----:B-1----:R-:W-:Y:S01]  /*6df0*/  FADD R11, R20, R11 ;  /* 0x0000000b140b7221 */ /* 0x002fe20000000000 */
[----:B------:R-:W-:Y:S01]  /*6e00*/  UIADD3 UR6, UP0, UR6, 0x80, URZ ;  /* 0x0000008006067890 */ /* 0x000fe2000ff1e03f */
[----:B--2---:R-:W-:Y:S01]  /*6e10*/  FADD R4, R21, R2 ;  /* 0x0000000215047221 */ /* 0x004fe20000000000 */
[----:B---3--:R-:W-:Y:S01]  /*6e20*/  FADD R9, R182, R5 ;  /* 0x00000005b6097221 */ /* 0x008fe20000000000 */
[----:B------:R-:W0:Y:S01]  /*6e30*/  SHFL.BFLY PT, R2, R3, 0x1, 0x1f ;  /* 0x0c201f0003027f89 */ /* 0x000e2200000e0000 */
[----:B------:R-:W-:-:S03]  /*6e40*/  UIADD3.X UR5, URZ, UR5, URZ, UP0, !UPT ;  /* 0x000000053f057290 */ /* 0x000fc600087fe43f */
[----:B------:R-:W1:Y:S01]  /*6e50*/  SHFL.BFLY PT, R12, R11, 0x1, 0x1f ;  /* 0x0c201f000b0c7f89 */ /* 0x000e6200000e0000 */
[----:B------:R-:W-:-:S03]  /*6e60*/  UISETP.GE.U32.AND UP0, UPT, UR6, UR28, UPT ;  /* 0x0000001c0600728c */ /* 0x000fc6000bf06070 */
[----:B------:R-:W2:Y:S04]  /*6e70*/  SHFL.BFLY PT, R5, R4, 0x1, 0x1f ;  /* 0x0c201f0004057f89 */ /* 0x000ea800000e0000 */
[----:B------:R-:W3:Y:S01]  /*6e80*/  SHFL.BFLY PT, R10, R9, 0x1, 0x1f ;  /* 0x0c201f00090a7f89 */ /* 0x000ee200000e0000 */
[----:B------:R-:W-:-:S06]  /*6e90*/  UISETP.GE.U32.AND.EX UP0, UPT, UR5, URZ, UPT, UP0 ;  /* 0x0000003f0500728c */ /* 0x000fcc000bf06100 */
[----:B------:R-:W-:Y:S01]  /*6ea0*/  PLOP3.LUT P0, PT, PT, PT, UP0, 0x80, 0x0 ;  /* 0x000000000000781c */ /* 0x000fe20003f0f008 */
[----:B------:R-:W-:Y:S01]  /*6eb0*/  ULEA UR7, UR17, UR7, 0x7 ;  /* 0x0000000711077291 */ /* 0x000fe2000f8e383f */
[----:B0-----:R-:W-:Y:S01]  /*6ec0*/  FADD R2, R3, R2 ;  /* 0x0000000203027221 */ /* 0x001fe20000000000 */
[----:B------:R-:W-:Y:S01]  /*6ed0*/  ULEA UR4, UR13, UR4, 0x7 ;  /* 0x000000040d047291 */ /* 0x000fe2000f8e383f */
[----:B------:R-:W-:Y:S02]  /*6ee0*/  WARPGROUP.DEPBAR.LE gsb0, 0x0 ;  /* 0x00008000000079c5 */ /* 0x000fe40000010000 */
[----:B-1----:R-:W-:Y:S01]  /*6ef0*/  FADD R3, R11, R12 ;  /* 0x0000000c0b037221 */ /* 0x002fe20000000000 */
[----:B--2---:R-:W-:-:S03]  /*6f00*/  FADD R5, R4, R5 ;  /* 0x0000000504057221 */ /* 0x004fc60000000000 */
[----:B------:R-:W-:Y:S01]  /*6f10*/  FFMA R175, R144, R175, R3 ;  /* 0x000000af90af7223 */ /* 0x000fe20000000003 */
[----:B---3--:R-:W-:Y:S01]  /*6f20*/  FADD R10, R9, R10 ;  /* 0x0000000a090a7221 */ /* 0x008fe20000000000 */
[----:B------:R-:W-:Y:S01]  /*6f30*/  FFMA R14, R117, R14, R2 ;  /* 0x0000000e750e7223 */ /* 0x000fe20000000002 */
[----:B------:R-:W-:Y:S01]  /*6f40*/  FFMA R16, R142, R16, R5 ;  /* 0x000000108e107223 */ /* 0x000fe20000000005 */
[----:B------:R-:W-:Y:S02]  /*6f50*/  IMAD.MOV.U32 R20, RZ, RZ, R181 ;  /* 0x000000ffff147224 */ /* 0x000fe400078e00b5 */
[----:B------:R-:W-:Y:S01]  /*6f60*/  FFMA R18, R183, R18, R10 ;  /* 0x00000012b7127223 */ /* 0x000fe2000000000a */
[----:B------:R-:W-:Y:S02]  /*6f70*/  IMAD.MOV.U32 R3, RZ, RZ, R139 ;  /* 0x000000ffff037224 */ /* 0x000fe400078e008b */
[----:B------:R-:W-:Y:S02]  /*6f80*/  IMAD.MOV.U32 R173, RZ, RZ, R116 ;  /* 0x000000ffffad7224 */ /* 0x000fe400078e0074 */
[----:B------:R-:W-:Y:S01]  /*6f90*/  IMAD.MOV.U32 R15, RZ, RZ, R0 ;  /* 0x000000ffff0f7224 */ /* 0x000fe200078e0000 */
[----:B------:R-:W-:Y:S06]  /*6fa0*/  @!P0 BRA `(.L_x_1) ;  /* 0xffffffa000708947 */ /* 0x000fec000383ffff */
.L_x_0:
[----:B------:R-:W0:Y:S01]  /*6fb0*/  S2R R2, SR_TID.X ;  /* 0x0000000000027919 */ /* 0x000e220000002100 */
[----:B------:R-:W-:Y:S01]  /*6fc0*/  IMAD.MOV.U32 R22, RZ, RZ, R18 ;  /* 0x000000ffff167224 */ /* 0x000fe200078e0012 */
[----:B------:R-:W-:Y:S01]  /*6fd0*/  FSETP.GT.AND P4, PT, |R175|, 8.50705917302346158658e+37, PT ;  /* 0x7e800000af00780b */ /* 0x000fe20003f84200 */
[----:B------:R-:W-:Y:S01]  /*6fe0*/  IMAD.MOV.U32 R29, RZ, RZ, R14 ;  /* 0x000000ffff1d7224 */ /* 0x000fe200078e000e */
[----:B------:R-:W1:Y:S01]  /*6ff0*/  S2R R169, SR_TID.X ;  /* 0x0000000000a97919 */ /* 0x000e620000002100 */
[----:B------:R-:W-:Y:S01]  /*7000*/  IMAD.MOV.U32 R27, RZ, RZ, R16 ;  /* 0x000000ffff1b7224 */ /* 0x000fe200078e0010 */
[----:B------:R-:W-:Y:S01]  /*7010*/  FSETP.GT.AND P1, PT, |R22|, 8.50705917302346158658e+37, PT ;  /* 0x7e8000001600780b */ /* 0x000fe20003f24200 */
[----:B------:R-:W-:Y:S01]  /*7020*/  FMUL R7, R154, 0.25 ;  /* 0x3e8000009a077820 */ /* 0x000fe20000400000 */
[----:B------:R-:W-:Y:S01]  /*7030*/  FSETP.GEU.AND P2, PT, R29, 1.175494350822287508e-38, PT ;  /* 0x008000001d00780b */ /* 0x000fe20003f4e000 */
[----:B------:R-:W-:Y:S01]  /*7040*/  BAR.SYNC.DEFER_BLOCKING 0x0 ;  /* 0x0000000000007b1d */ /* 0x000fe20000010000 */
[----:B------:R-:W-:-:S02]  /*7050*/  FSETP.GT.AND P0, PT, |R27|, 8.50705917302346158658e+37, PT ;  /* 0x7e8000001b00780b */ /* 0x000fc40003f04200 */
[----:B------:R-:W-:Y:S02]  /*7060*/  FSETP.GT.AND P3, PT, |R29|, 8.50705917302346158658e+37, PT ;  /* 0x7e8000001d00780b */ /* 0x000fe40003f64200 */
[----:B------:R-:W-:Y:S01]  /*7070*/  FSEL R19, R7, R154, P4 ;  /* 0x0000009a07137208 */ /* 0x000fe20002000000 */
[----:B------:R-:W-:Y:S01]  /*7080*/  FMUL R7, R160, 0.25 ;  /* 0x3e800000a0077820 */ /* 0x000fe20000400000 */
[----:B------:R-:W-:Y:S01]  /*7090*/  FSETP.GEU.AND P5, PT, R27, 1.175494350822287508e-38, PT ;  /* 0x008000001b00780b */ /* 0x000fe20003fae000 */
[----:B------:R-:W2:Y:S01]  /*70a0*/  S2R R168, SR_CTAID.X ;  /* 0x0000000000a87919 */ /* 0x000ea20000002500 */
[----:B------:R-:W-:Y:S01]  /*70b0*/  FSETP.GEU.AND P6, PT, R22, 1.175494350822287508e-38, PT ;  /* 0x008000001600780b */ /* 0x000fe20003fce000 */
[----:B------:R-:W3:Y:S01]  /*70c0*/  LDC R43, c[0x0][0x278] ;  /* 0x00009e00ff2b7b82 */ /* 0x000ee20000000800 */
[----:B------:R-:W-:Y:S01]  /*70d0*/  FSEL R25, R7, R160, P3 ;  /* 0x000000a007197208 */ /* 0x000fe20001800000 */
[----:B------:R-:W-:Y:S01]  /*70e0*/  FMUL R7, R175, 8388608 ;  /* 0x4b000000af077820 */ /* 0x000fe20000400000 */
[----:B------:R-:W-:-:S02]  /*70f0*/  ULDC.64 UR4, c[0x0][0x270] ;  /* 0x00009c0000047ab9 */ /* 0x000fc40000000a00 */
[----:B------:R-:W-:Y:S01]  /*7100*/  UIMAD UR4, UR24, UR4, URZ ;  /* 0x00000004180472a4 */ /* 0x000fe2000f8e023f */
[C---:B0-----:R-:W-:Y:S02]  /*7110*/  IMAD.SHL.U32 R4, R2.reuse, 0x8, RZ ;  /* 0x0000000802047824 */ /* 0x041fe400078e00ff */
[----:B------:R-:W-:Y:S01]  /*7120*/  IMAD.SHL.U32 R5, R2, 0x80, RZ ;  /* 0x0000008002057824 */ /* 0x000fe200078e00ff */
[----:B-1----:R-:W-:Y:S02]  /*7130*/  LOP3.LUT R2, R169, 0xf0, RZ, 0xc0, !PT ;  /* 0x000000f0a9027812 */ /* 0x002fe400078ec0ff */
[----:B------:R-:W-:Y:S02]  /*7140*/  LOP3.LUT R4, R4, 0x38, RZ, 0xc0, !PT ;  /* 0x0000003804047812 */ /* 0x000fe400078ec0ff */
[----:B------:R-:W-:Y:S02]  /*7150*/  LOP3.LUT R3, R5, 0x800, RZ, 0xc0, !PT ;  /* 0x0000080005037812 */ /* 0x000fe400078ec0ff */
[----:B------:R-:W-:Y:S01]  /*7160*/  LOP3.LUT R6, R169, 0xf, RZ, 0xc0, !PT ;  /* 0x0000000fa9067812 */ /* 0x000fe200078ec0ff */
[----:B------:R-:W-:-:S02]  /*7170*/  VIADD R5, R4, UR25 ;  /* 0x0000001904057c36 */ /* 0x000fc40008000000 */
[----:B------:R-:W-:Y:S01]  /*7180*/  FMUL R4, R159, 0.25 ;  /* 0x3e8000009f047820 */ /* 0x000fe20000400000 */
[----:B------:R-:W-:Y:S01]  /*7190*/  LOP3.LUT R11, R169, 0xe0, RZ, 0xc0, !PT ;  /* 0x000000e0a90b7812 */ /* 0x000fe200078ec0ff */
[----:B---3--:R-:W-:Y:S01]  /*71a0*/  IMAD R49, R43, 0x12, RZ ;  /* 0x000000122b317824 */ /* 0x008fe200078e02ff */
[----:B------:R-:W-:Y:S01]  /*71b0*/  LEA R6, R6, UR25, 0x4 ;  /* 0x0000001906067c11 */ /* 0x000fe2000f8e20ff */
[----:B------:R-:W-:Y:S02]  /*71c0*/  IMAD R9, R2, 0x4, R5 ;  /* 0x0000000402097824 */ /* 0x000fe400078e0205 */
[----:B------:R-:W-:Y:S01]  /*71d0*/  FMUL R2, R157, 0.25 ;  /* 0x3e8000009d027820 */ /* 0x000fe20000400000 */
[----:B------:R-:W-:Y:S01]  /*71e0*/  FSEL R159, R4, R159, P4 ;  /* 0x0000009f049f7208 */ /* 0x000fe20002000000 */
[----:B------:R-:W-:Y:S01]  /*71f0*/  FMUL R4, R155, 0.25 ;  /* 0x3e8000009b047820 */ /* 0x000fe20000400000 */
[----:B------:R-:W-:Y:S02]  /*7200*/  IMAD.IADD R8, R3, 0x1, R6 ;  /* 0x0000000103087824 */ /* 0x000fe400078e0206 */
[----:B------:R-:W-:Y:S01]  /*7210*/  FMUL R5, R156, 0.25 ;  /* 0x3e8000009c057820 */ /* 0x000fe20000400000 */
[----:B------:R-:W-:Y:S01]  /*7220*/  FSEL R157, R2, R157, P1 ;  /* 0x0000009d029d7208 */ /* 0x000fe20000800000 */
[----:B------:R-:W-:Y:S01]  /*7230*/  FMUL R2, R153, 0.25 ;  /* 0x3e80000099027820 */ /* 0x000fe20000400000 */
[----:B------:R-:W-:Y:S01]  /*7240*/  FMUL R3, R158, 0.25 ;  /* 0x3e8000009e037820 */ /* 0x000fe20000400000 */
[----:B------:R-:W-:Y:S01]  /*7250*/  FSEL R155, R4, R155, P4 ;  /* 0x0000009b049b7208 */ /* 0x000fe20002000000 */
[----:B------:R-:W-:Y:S01]  /*7260*/  FMUL R4, R167, 0.25 ;  /* 0x3e800000a7047820 */ /* 0x000fe20000400000 */
[----:B------:R-:W-:Y:S01]  /*7270*/  FSEL R17, R5, R156, P1 ;  /* 0x0000009c05117208 */ /* 0x000fe20000800000 */
[----:B------:R-:W-:Y:S01]  /*7280*/  FMUL R5, R166, 0.25 ;  /* 0x3e800000a6057820 */ /* 0x000fe20000400000 */
[----:B------:R-:W-:Y:S01]  /*7290*/  FSEL R153, R2, R153, P1 ;  /* 0x0000009902997208 */ /* 0x000fe20000800000 */
[----:B------:R-:W-:Y:S01]  /*72a0*/  FMUL R2, R29, 8388608 ;  /* 0x4b0000001d027820 */ /* 0x000fe20000400000 */
[----:B------:R-:W-:Y:S01]  /*72b0*/  FSEL R15, R3, R158, P4 ;  /* 0x0000009e030f7208 */ /* 0x000fe20002000000 */
[----:B------:R-:W-:Y:S01]  /*72c0*/  FMUL R3, R152, 0.25 ;  /* 0x3e80000098037820 */ /* 0x000fe20000400000 */
[----:B------:R-:W-:Y:S01]  /*72d0*/  FSEL R18, R4, R167, P0 ;  /* 0x000000a704127208 */ /* 0x000fe20000000000 */
[----:B------:R-:W-:Y:S01]  /*72e0*/  FMUL R4, R165, 0.25 ;  /* 0x3e800000a5047820 */ /* 0x000fe20000400000 */
[----:B------:R-:W-:Y:S01]  /*72f0*/  FSEL R31, R2, R29, !P2 ;  /* 0x0000001d021f7208 */ /* 0x000fe20005000000 */
[----:B------:R-:W-:Y:S01]  /*7300*/  FMUL R6, R163, 0.25 ;  /* 0x3e800000a3067820 */ /* 0x000fe20000400000 */
[----:B------:R-:W-:Y:S01]  /*7310*/  FSEL R166, R5, R166, P0 ;  /* 0x000000a605a67208 */ /* 0x000fe20000000000 */
[----:B------:R-:W-:Y:S01]  /*7320*/  FMUL R5, R162, 0.25 ;  /* 0x3e800000a2057820 */ /* 0x000fe20000400000 */
[----:B------:R-:W-:Y:S01]  /*7330*/  FSEL R21, R3, R152, P1 ;  /* 0x0000009803157208 */ /* 0x000fe20000800000 */
[----:B------:R-:W-:Y:S01]  /*7340*/  FMUL R3, R164, 0.25 ;  /* 0x3e800000a4037820 */ /* 0x000fe20000400000 */
[----:B------:R-:W-:Y:S01]  /*7350*/  VIADD R2, R31, 0xc0cafb0d ;  /* 0xc0cafb0d1f027836 */ /* 0x000fe20000000000 */
[----:B------:R-:W-:Y:S01]  /*7360*/  FSEL R165, R4, R165, P3 ;  /* 0x000000a504a57208 */ /* 0x000fe20001800000 */
[----:B------:R-:W-:Y:S01]  /*7370*/  FMUL R4, R161, 0.25 ;  /* 0x3e800000a1047820 */ /* 0x000fe20000400000 */
[----:B------:R-:W-:Y:S01]  /*7380*/  FSEL R162, R5, R162, P0 ;  /* 0x000000a205a27208 */ /* 0x000fe20000000000 */
[----:B------:R-:W-:Y:S01]  /*7390*/  IMAD R28, R11, 0x8, R8 ;  /* 0x000000080b1c7824 */ /* 0x000fe200078e0208 */
[----:B------:R-:W-:Y:S01]  /*73a0*/  FSEL R23, R3, R164, P3 ;  /* 0x000000a403177208 */ /* 0x000fe20001800000 */
[C---:B------:R-:W-:Y:S01]  /*73b0*/  IMAD R51, R43.reuse, 0x14, RZ ;  /* 0x000000142b337824 */ /* 0x040fe200078e02ff */
[----:B------:R-:W-:Y:S01]  /*73c0*/  SHF.R.U32.HI R5, RZ, 0x1, R169 ;  /* 0x00000001ff057819 */ /* 0x000fe200000116a9 */
[C---:B------:R-:W-:Y:S01]  /*73d0*/  IMAD R53, R43.reuse, 0x16, RZ ;  /* 0x000000162b357824 */ /* 0x040fe200078e02ff */
[----:B------:R-:W-:Y:S01]  /*73e0*/  LOP3.LUT R3, R2, 0xff800000, RZ, 0xc0, !PT ;  /* 0xff80000002037812 */ /* 0x000fe200078ec0ff */
[C---:B------:R-:W-:Y:S01]  /*73f0*/  IMAD R55, R43.reuse, 0x18, RZ ;  /* 0x000000182b377824 */ /* 0x040fe200078e02ff */
[----:B------:R-:W-:Y:S01]  /*7400*/  FSEL R20, R6, R163, P0 ;  /* 0x000000a306147208 */ /* 0x000fe20000000000 */
[----:B------:R-:W-:Y:S01]  /*7410*/  IMAD R57, R43, 0x1a, RZ ;  /* 0x0000001a2b397824 */ /* 0x000fe200078e02ff */
[----:B------:R-:W-:Y:S01]  /*7420*/  LOP3.LUT R6, R5, 0x4, RZ, 0xc0, !PT ;  /* 0x0000000405067812 */ /* 0x000fe200078ec0ff */
[----:B------:R-:W-:Y:S01]  /*7430*/  IMAD R59, R43, 0x1c, RZ ;  /* 0x0000001c2b3b7824 */ /* 0x000fe200078e02ff */
[----:B------:R-:W-:Y:S01]  /*7440*/  FSEL R161, R4, R161, P3 ;  /* 0x000000a104a17208 */ /* 0x000fe20001800000 */
[----:B------:R-:W-:Y:S01]  /*7450*/  FMUL R4, R27, 8388608 ;  /* 0x4b0000001b047820 */ /* 0x000fe20000400000 */
[----:B------:R-:W-:Y:S01]  /*7460*/  FSEL R2, RZ, -23, P2 ;  /* 0xc1b80000ff027808 */ /* 0x000fe20001000000 */
[----:B------:R-:W-:Y:S01]  /*7470*/  IMAD.IADD R40, R6, 0x1, R9 ;  /* 0x0000000106287824 */ /* 0x000fe200078e0209 */
[----:B------:R-:W-:Y:S01]  /*7480*/  I2FP.F32.S32 R5, R3 ;  /* 0x0000000300057245 */ /* 0x000fe20000201400 */
[----:B------:R-:W-:Y:S01]  /*7490*/  IMAD.IADD R3, R31, 0x1, -R3 ;  /* 0x000000011f037824 */ /* 0x000fe200078e0a03 */
[----:B------:R-:W-:Y:S01]  /*74a0*/  FSEL R32, R4, R27, !P5 ;  /* 0x0000001b04207208 */ /* 0x000fe20006800000 */
[----:B------:R-:W-:Y:S01]  /*74b0*/  IMAD R61, R43, 0x1e, RZ ;  /* 0x0000001e2b3d7824 */ /* 0x000fe200078e02ff */
[----:B------:R-:W-:Y:S01]  /*74c0*/  FSEL R4, RZ, -23, P5 ;  /* 0xc1b80000ff047808 */ /* 0x000fe20002800000 */
[----:B------:R-:W-:Y:S01]  /*74d0*/  FFMA.FTZ R2, R5, 1.1920928955078125e-07, R2 ;  /* 0x3400000005027823 */ /* 0x000fe20000010002 */
[----:B------:R-:W-:Y:S01]  /*74e0*/  FMUL R5, R22, 8388608 ;  /* 0x4b00000016057820 */ /* 0x000fe20000400000 */
[----:B------:R-:W-:Y:S01]  /*74f0*/  FSETP.GEU.AND P5, PT, R175, 1.175494350822287508e-38, PT ;  /* 0x00800000af00780b */ /* 0x000fe20003fae000 */
[----:B------:R-:W-:Y:S01]  /*7500*/  FADD R3, R3, -1 ;  /* 0xbf80000003037421 */ /* 0x000fe20000000000 */
[----:B------:R-:W-:-:S02]  /*7510*/  FSEL R6, RZ, -23, P6 ;  /* 0xc1b80000ff067808 */ /* 0x000fc40003000000 */
[----:B------:R-:W-:Y:S01]  /*7520*/  FSEL R34, R5, R22, !P6 ;  /* 0x0000001605227208 */ /* 0x000fe20007000000 */
[----:B------:R-:W-:Y:S01]  /*7530*/  VIADD R5, R32, 0xc0cafb0d ;  /* 0xc0cafb0d20057836 */ /* 0x000fe20000000000 */
[----:B------:R-:W-:Y:S02]  /*7540*/  FSEL R41, R7, R175, !P5 ;  /* 0x000000af07297208 */ /* 0x000fe40006800000 */
[C---:B------:R-:W-:Y:S01]  /*7550*/  FSETP.GEU.AND P6, PT, |R22|.reuse, 1.175494350822287508e-38, PT ;  /* 0x008000001600780b */ /* 0x040fe20003fce200 */
[----:B------:R-:W-:Y:S01]  /*7560*/  @P1 FMUL R22, R22, 0.25 ;  /* 0x3e80000016161820 */ /* 0x000fe20000400000 */
[----:B------:R-:W-:Y:S01]  /*7570*/  FSETP.GEU.AND P1, PT, |R29|, 1.175494350822287508e-38, PT ;  /* 0x008000001d00780b */ /* 0x000fe20003f2e200 */
[----:B------:R-:W-:Y:S01]  /*7580*/  VIADD R8, R41, 0xc0cafb0d ;  /* 0xc0cafb0d29087836 */ /* 0x000fe20000000000 */
[C---:B------:R-:W-:Y:S01]  /*7590*/  FSETP.GEU.AND P2, PT, |R175|.reuse, 1.175494350822287508e-38, PT ;  /* 0x00800000af00780b */ /* 0x040fe20003f4e200 */
[----:B------:R-:W-:Y:S01]  /*75a0*/  @P4 FMUL R175, R175, 0.25 ;  /* 0x3e800000afaf4820 */ /* 0x000fe20000400000 */
[----:B------:R-:W-:Y:S01]  /*75b0*/  FSETP.GEU.AND P4, PT, |R27|, 1.175494350822287508e-38, PT ;  /* 0x008000001b00780b */ /* 0x000fe20003f8e200 */
[----:B------:R-:W-:Y:S01]  /*75c0*/  VIADD R7, R34, 0xc0cafb0d ;  /* 0xc0cafb0d22077836 */ /* 0x000fe20000000000 */
[----:B------:R-:W-:Y:S01]  /*75d0*/  LOP3.LUT R12, R8, 0xff800000, RZ, 0xc0, !PT ;  /* 0xff800000080c7812 */ /* 0x000fe200078ec0ff */
[----:B------:R-:W-:Y:S01]  /*75e0*/  @P3 FMUL R29, R29, 0.25 ;  /* 0x3e8000001d1d3820 */ /* 0x000fe20000400000 */
[----:B------:R-:W-:Y:S01]  /*75f0*/  LOP3.LUT R5, R5, 0xff800000, RZ, 0xc0, !PT ;  /* 0xff80000005057812 */ /* 0x000fe200078ec0ff */
[----:B------:R-:W-:Y:S01]  /*7600*/  @P0 FMUL R27, R27, 0.25 ;  /* 0x3e8000001b1b0820 */ /* 0x000fe20000400000 */
[----:B------:R-:W-:Y:S01]  /*7610*/  FSEL R10, RZ, -23, P5 ;  /* 0xc1b80000ff0a7808 */ /* 0x000fe20002800000 */
[----:B------:R-:W-:Y:S01]  /*7620*/  @!P6 FMUL R22, R22, 16777216 ;  /* 0x4b8000001616e820 */ /* 0x000fe20000400000 */
[----:B------:R-:W-:Y:S01]  /*7630*/  I2FP.F32.S32 R13, R12 ;  /* 0x0000000c000d7245 */ /* 0x000fe20000201400 */
[----:B------:R-:W-:Y:S01]  /*7640*/  @!P1 FMUL R29, R29, 16777216 ;  /* 0x4b8000001d1d9820 */ /* 0x000fe20000400000 */
[----:B------:R-:W-:Y:S01]  /*7650*/  LOP3.LUT R9, R7, 0xff800000, RZ, 0xc0, !PT ;  /* 0xff80000007097812 */ /* 0x000fe200078ec0ff */
[----:B------:R-:W-:Y:S01]  /*7660*/  @!P2 FMUL R175, R175, 16777216 ;  /* 0x4b800000afafa820 */ /* 0x000fe20000400000 */
[----:B------:R-:W-:Y:S01]  /*7670*/  I2FP.F32.S32 R7, R5 ;  /* 0x0000000500077245 */ /* 0x000fe20000201400 */
[----:B------:R-:W-:Y:S01]  /*7680*/  FFMA.FTZ R13, R13, 1.1920928955078125e-07, R10 ;  /* 0x340000000d0d7823 */ /* 0x000fe2000001000a */
[----:B------:R-:W-:Y:S01]  /*7690*/  @!P4 FMUL R27, R27, 16777216 ;  /* 0x4b8000001b1bc820 */ /* 0x000fe20000400000 */
[----:B------:R-:W0:Y:S01]  /*76a0*/  MUFU.RCP R10, R29 ;  /* 0x0000001d000a7308 */ /* 0x000e220000001000 */
[----:B------:R-:W-:Y:S01]  /*76b0*/  I2FP.F32.S32 R11, R9 ;  /* 0x00000009000b7245 */ /* 0x000fe20000201400 */
[----:B------:R-:W-:Y:S01]  /*76c0*/  FFMA.FTZ R8, R7, 1.1920928955078125e-07, R4 ;  /* 0x3400000007087823 */ /* 0x000fe20000010004 */
[----:B------:R-:W-:Y:S01]  /*76d0*/  @!P1 FMUL R161, R161, 16777216 ;  /* 0x4b800000a1a19820 */ /* 0x000fe20000400000 */
[----:B------:R-:W-:Y:S01]  /*76e0*/  @!P1 FMUL R25, R25, 16777216 ;  /* 0x4b80000019199820 */ /* 0x000fe20000400000 */
[----:B------:R-:W-:Y:S01]  /*76f0*/  @!P2 FMUL R159, R159, 16777216 ;  /* 0x4b8000009f9fa820 */ /* 0x000fe20000400000 */
[----:B------:R-:W-:Y:S01]  /*7700*/  @!P2 FMUL R15, R15, 16777216 ;  /* 0x4b8000000f0fa820 */ /* 0x000fe20000400000 */
[----:B------:R-:W-:Y:S01]  /*7710*/  @!P2 FMUL R155, R155, 16777216 ;  /* 0x4b8000009b9ba820 */ /* 0x000fe20000400000 */
[----:B------:R-:W1:Y:S01]  /*7720*/  MUFU.RCP R14, R175 ;  /* 0x000000af000e7308 */ /* 0x000e620000001000 */
[----:B------:R-:W-:Y:S01]  /*7730*/  @!P2 FMUL R19, R19, 16777216 ;  /* 0x4b8000001313a820 */ /* 0x000fe20000400000 */
[----:B------:R-:W-:Y:S01]  /*7740*/  @!P6 FMUL R157, R157, 16777216 ;  /* 0x4b8000009d9de820 */ /* 0x000fe20000400000 */
[----:B------:R-:W-:Y:S01]  /*7750*/  @!P6 FMUL R17, R17, 16777216 ;  /* 0x4b8000001111e820 */ /* 0x000fe20000400000 */
[----:B------:R-:W-:Y:S01]  /*7760*/  @!P6 FMUL R153, R153, 16777216 ;  /* 0x4b8000009999e820 */ /* 0x000fe20000400000 */
[----:B------:R-:W-:Y:S01]  /*7770*/  @!P6 FMUL R21, R21, 16777216 ;  /* 0x4b8000001515e820 */ /* 0x000fe20000400000 */
[----:B------:R-:W-:Y:S01]  /*7780*/  FFMA.FTZ R11, R11, 1.1920928955078125e-07, R6 ;  /* 0x340000000b0b7823 */ /* 0x000fe20000010006 */
[----:B------:R-:W-:Y:S01]  /*7790*/  @!P4 FMUL R18, R18, 16777216 ;  /* 0x4b8000001212c820 */ /* 0x000fe20000400000 */
[----:B------:R3:W4:Y:S01]  /*77a0*/  MUFU.RCP R4, R22 ;  /* 0x0000001600047308 */ /* 0x0007220000001000 */
[----:B0-----:R-:W-:Y:S01]  /*77b0*/  FMUL R161, R10, R161 ;  /* 0x000000a10aa17220 */ /* 0x001fe20000400000 */
[----:B------:R-:W-:Y:S01]  /*77c0*/  @!P4 FMUL R166, R166, 16777216 ;  /* 0x4b800000a6a6c820 */ /* 0x000fe20000400000 */
[----:B------:R-:W-:Y:S01]  /*77d0*/  @!P4 FMUL R20, R20, 16777216 ;  /* 0x4b8000001414c820 */ /* 0x000fe20000400000 */
[----:B------:R-:W-:Y:S01]  /*77e0*/  @!P4 FMUL R162, R162, 16777216 ;  /* 0x4b800000a2a2c820 */ /* 0x000fe20000400000 */
[----:B------:R-:W-:-:S02]  /*77f0*/  IMAD.IADD R5, R32, 0x1, -R5 ;  /* 0x0000000120057824 */ /* 0x000fc400078e0a05 */
[----:B------:R-:W-:Y:S01]  /*7800*/  @!P1 FMUL R165, R165, 16777216 ;  /* 0x4b800000a5a59820 */ /* 0x000fe20000400000 */
[----:B------:R-:W-:Y:S01]  /*7810*/  IMAD.IADD R9, R34, 0x1, -R9 ;  /* 0x0000000122097824 */ /* 0x000fe200078e0a09 */
[----:B------:R0:W5:Y:S01]  /*7820*/  MUFU.RCP R7, R27 ;  /* 0x0000001b00077308 */ /* 0x0001620000001000 */
[----:B---3--:R-:W-:Y:S01]  /*7830*/  FMUL R22, R10, R25 ;  /* 0x000000190a167220 */ /* 0x008fe20000400000 */
[C---:B-1----:R-:W-:Y:S01]  /*7840*/  FMUL R159, R14.reuse, R159 ;  /* 0x0000009f0e9f7220 */ /* 0x042fe20000400000 */
[C---:B------:R-:W-:Y:S01]  /*7850*/  FMUL R16, R14.reuse, R15 ;  /* 0x0000000f0e107220 */ /* 0x040fe20000400000 */
[C---:B------:R-:W-:Y:S01]  /*7860*/  FMUL R155, R14.reuse, R155 ;  /* 0x0000009b0e9b7220 */ /* 0x040fe20000400000 */
[----:B------:R-:W-:Y:S01]  /*7870*/  FMUL R6, R14, R19 ;  /* 0x000000130e067220 */ /* 0x000fe20000400000 */
[----:B------:R-:W-:Y:S01]  /*7880*/  F2FP.F16.F32.PACK_AB R24, R161, R22 ;  /* 0x00000016a118723e */ /* 0x000fe200000000ff */
[----:B------:R-:W-:Y:S01]  /*7890*/  @!P1 FMUL R23, R23, 16777216 ;  /* 0x4b80000017179820 */ /* 0x000fe20000400000 */
[----:B------:R-:W-:-:S02]  /*78a0*/  IMAD.MOV.U32 R22, RZ, RZ, 0x3dc6b27f ;  /* 0x3dc6b27fff167424 */ /* 0x000fc400078e00ff */
[C---:B----4-:R-:W-:Y:S01]  /*78b0*/  FMUL R157, R4.reuse, R157 ;  /* 0x0000009d049d7220 */ /* 0x050fe20000400000 */
[C---:B------:R-:W-:Y:S01]  /*78c0*/  FMUL R14, R4.reuse, R17 ;  /* 0x00000011040e7220 */ /* 0x040fe20000400000 */
[C---:B------:R-:W-:Y:S01]  /*78d0*/  FMUL R153, R4.reuse, R153 ;  /* 0x0000009904997220 */ /* 0x040fe20000400000 */
[----:B------:R-:W-:Y:S01]  /*78e0*/  FMUL R4, R4, R21 ;  /* 0x0000001504047220 */ /* 0x000fe20000400000 */
[----:B------:R-:W-:Y:S01]  /*78f0*/  FADD R5, R5, -1 ;  /* 0xbf80000005057421 */ /* 0x000fe20000000000 */
[----:B0-----:R-:W-:Y:S01]  /*7900*/  F2FP.F16.F32.PACK_AB R27, R155, R6 ;  /* 0x000000069b1b723e */ /* 0x001fe200000000ff */
[C---:B------:R-:W-:Y:S01]  /*7910*/  FMUL R165, R10.reuse, R165 ;  /* 0x000000a50aa57220 */ /* 0x040fe20000400000 */
[----:B------:R-:W-:Y:S02]  /*7920*/  IMAD.IADD R12, R41, 0x1, -R12 ;  /* 0x00000001290c7824 */ /* 0x000fe400078e0a0c */
[C---:B-----5:R-:W-:Y:S01]  /*7930*/  FMUL R18, R7.reuse, R18 ;  /* 0x0000001207127220 */ /* 0x060fe20000400000 */
[C---:B------:R-:W-:Y:S01]  /*7940*/  FMUL R17, R7.reuse, R166 ;  /* 0x000000a607117220 */ /* 0x040fe20000400000 */
[C---:B------:R-:W-:Y:S01]  /*7950*/  FMUL R15, R7.reuse, R20 ;  /* 0x00000014070f7220 */ /* 0x040fe20000400000 */
[----:B------:R-:W-:Y:S01]  /*7960*/  FMUL R162, R7, R162 ;  /* 0x000000a207a27220 */ /* 0x000fe20000400000 */
[----:B------:R-:W-:Y:S01]  /*7970*/  FADD R7, R9, -1 ;  /* 0xbf80000009077421 */ /* 0x000fe20000000000 */
[----:B------:R-:W-:Y:S01]  /*7980*/  F2FP.F16.F32.PACK_AB R26, R153, R4 ;  /* 0x00000004991a723e */ /* 0x000fe200000000ff */
[----:B------:R-:W-:Y:S01]  /*7990*/  FMUL R20, R10, R23 ;  /* 0x000000170a147220 */ /* 0x000fe20000400000 */
[-C--:B------:R-:W-:Y:S01]  /*79a0*/  FFMA.FTZ R4, R3, R22.reuse, -0.16845393180847167969 ;  /* 0xbe2c7f3003047423 */ /* 0x080fe20000010016 */
[-C--:B------:R-:W-:Y:S01]  /*79b0*/  FFMA.FTZ R6, R5, R22.reuse, -0.16845393180847167969 ;  /* 0xbe2c7f3005067423 */ /* 0x080fe20000010016 */
[----:B------:R-:W-:Y:S01]  /*79c0*/  FFMA.FTZ R10, R7, R22, -0.16845393180847167969 ;  /* 0xbe2c7f30070a7423 */ /* 0x000fe20000010016 */
[----:B------:R-:W-:Y:S01]  /*79d0*/  FADD R12, R12, -1 ;  /* 0xbf8000000c0c7421 */ /* 0x000fe20000000000 */
[----:B------:R-:W-:Y:S01]  /*79e0*/  FFMA.FTZ R4, R3, R4, 0.1716887056827545166 ;  /* 0x3e2fcf2a03047423 */ /* 0x000fe20000010004 */
[----:B------:R-:W-:Y:S01]  /*79f0*/  FFMA.FTZ R6, R5, R6, 0.1716887056827545166 ;  /* 0x3e2fcf2a05067423 */ /* 0x000fe20000010006 */
[----:B------:R-:W-:Y:S01]  /*7a00*/  FFMA.FTZ R10, R7, R10, 0.1716887056827545166 ;  /* 0x3e2fcf2a070a7423 */ /* 0x000fe2000001000a */
[C---:B------:R-:W-:Y:S01]  /*7a10*/  FFMA.FTZ R9, R12.reuse, R22, -0.16845393180847167969 ;  /* 0xbe2c7f300c097423 */ /* 0x040fe20000010016 */
[----:B------:R-:W-:Y:S01]  /*7a20*/  FFMA.FTZ R4, R3, R4, -0.17900948226451873779 ;  /* 0xbe374e4303047423 */ /* 0x000fe20000010004 */
[----:B------:R-:W-:Y:S01]  /*7a30*/  FFMA.FTZ R6, R5, R6, -0.17900948226451873779 ;  /* 0xbe374e4305067423 */ /* 0x000fe20000010006 */
[----:B------:R-:W-:Y:S01]  /*7a40*/  FFMA.FTZ R10, R7, R10, -0.17900948226451873779 ;  /* 0xbe374e43070a7423 */ /* 0x000fe2000001000a */
[----:B------:R-:W-:Y:S01]  /*7a50*/  F2FP.F16.F32.PACK_AB R25, R15, R162 ;  /* 0x000000a20f19723e */ /* 0x000fe200000000ff */
[----:B------:R-:W-:Y:S01]  /*7a60*/  FFMA.FTZ R4, R3, R4, 0.20512372255325317383 ;  /* 0x3e520bf403047423 */ /* 0x000fe20000010004 */
[----:B------:R-:W-:Y:S01]  /*7a70*/  FFMA.FTZ R6, R5, R6, 0.20512372255325317383 ;  /* 0x3e520bf405067423 */ /* 0x000fe20000010006 */
[----:B------:R-:W-:Y:S01]  /*7a80*/  FFMA.FTZ R10, R7, R10, 0.20512372255325317383 ;  /* 0x3e520bf4070a7423 */ /* 0x000fe2000001000a */
[C---:B------:R-:W-:Y:S01]  /*7a90*/  FFMA.FTZ R9, R12.reuse, R9, 0.1716887056827545166 ;  /* 0x3e2fcf2a0c097423 */ /* 0x040fe20000010009 */
[----:B------:R-:W-:Y:S01]  /*7aa0*/  FFMA.FTZ R4, R3, R4, -0.24046532809734344482 ;  /* 0xbe763c8b03047423 */ /* 0x000fe20000010004 */
[----:B------:R-:W-:Y:S01]  /*7ab0*/  FFMA.FTZ R6, R5, R6, -0.24046532809734344482 ;  /* 0xbe763c8b05067423 */ /* 0x000fe20000010006 */
[----:B------:R-:W-:Y:S01]  /*7ac0*/  FFMA.FTZ R10, R7, R10, -0.24046532809734344482 ;  /* 0xbe763c8b070a7423 */ /* 0x000fe2000001000a */
[C---:B------:R-:W-:Y:S01]  /*7ad0*/  FFMA.FTZ R9, R12.reuse, R9, -0.17900948226451873779 ;  /* 0xbe374e430c097423 */ /* 0x040fe20000010009 */
[----:B------:R-:W-:Y:S01]  /*7ae0*/  FFMA.FTZ R4, R3, R4, 0.28857114911079406738 ;  /* 0x3e93bf9903047423 */ /* 0x000fe20000010004 */
[----:B------:R-:W-:Y:S01]  /*7af0*/  FFMA.FTZ R6, R5, R6, 0.28857114911079406738 ;  /* 0x3e93bf9905067423 */ /* 0x000fe20000010006 */
[----:B------:R0:W-:Y:S01]  /*7b00*/  STSM.16.M88.4 [R28], R24 ;  /* 0x000000181c007844 */ /* 0x0001e20000000200 */
[----:B------:R-:W-:Y:S01]  /*7b10*/  FFMA.FTZ R10, R7, R10, 0.28857114911079406738 ;  /* 0x3e93bf99070a7423 */ /* 0x000fe2000001000a */
[----:B------:R-:W-:Y:S01]  /*7b20*/  FFMA.FTZ R4, R3, R4, -0.36067417263984680176 ;  /* 0xbeb8aa4903047423 */ /* 0x000fe20000010004 */
[C---:B------:R-:W-:Y:S01]  /*7b30*/  FFMA.FTZ R9, R12.reuse, R9, 0.20512372255325317383 ;  /* 0x3e520bf40c097423 */ /* 0x040fe20000010009 */
[----:B------:R-:W-:Y:S01]  /*7b40*/  FFMA.FTZ R6, R5, R6, -0.36067417263984680176 ;  /* 0xbeb8aa4905067423 */ /* 0x000fe20000010006 */
[----:B------:R-:W-:Y:S01]  /*7b50*/  FFMA.FTZ R10, R7, R10, -0.36067417263984680176 ;  /* 0xbeb8aa49070a7423 */ /* 0x000fe2000001000a */
[----:B------:R-:W-:Y:S01]  /*7b60*/  FFMA.FTZ R4, R3, R4, 0.48089820146560668945 ;  /* 0x3ef6384a03047423 */ /* 0x000fe20000010004 */
[C---:B------:R-:W-:Y:S01]  /*7b70*/  FFMA.FTZ R9, R12.reuse, R9, -0.24046532809734344482 ;  /* 0xbe763c8b0c097423 */ /* 0x040fe20000010009 */
[----:B------:R-:W-:Y:S01]  /*7b80*/  FFMA.FTZ R6, R5, R6, 0.48089820146560668945 ;  /* 0x3ef6384a05067423 */ /* 0x000fe20000010006 */
[----:B------:R-:W-:Y:S01]  /*7b90*/  FFMA.FTZ R10, R7, R10, 0.48089820146560668945 ;  /* 0x3ef6384a070a7423 */ /* 0x000fe2000001000a */
[----:B------:R-:W-:Y:S01]  /*7ba0*/  FFMA.FTZ R4, R3, R4, -0.72134751081466674805 ;  /* 0xbf38aa3b03047423 */ /* 0x000fe20000010004 */
[C---:B------:R-:W-:Y:S01]  /*7bb0*/  FFMA.FTZ R9, R12.reuse, R9, 0.28857114911079406738 ;  /* 0x3e93bf990c097423 */ /* 0x040fe20000010009 */
[----:B------:R-:W-:Y:S01]  /*7bc0*/  FFMA.FTZ R6, R5, R6, -0.72134751081466674805 ;  /* 0xbf38aa3b05067423 */ /* 0x000fe20000010006 */
[----:B------:R-:W-:Y:S01]  /*7bd0*/  FFMA.FTZ R10, R7, R10, -0.72134751081466674805 ;  /* 0xbf38aa3b070a7423 */ /* 0x000fe2000001000a */
[----:B------:R-:W-:Y:S01]  /*7be0*/  FMUL R4, R3, R4 ;  /* 0x0000000403047220 */ /* 0x000fe20000400000 */
[C---:B------:R-:W-:Y:S01]  /*7bf0*/  FFMA.FTZ R9, R12.reuse, R9, -0.36067417263984680176 ;  /* 0xbeb8aa490c097423 */ /* 0x040fe20000010009 */
[----:B------:R-:W-:Y:S01]  /*7c00*/  FMUL R6, R5, R6 ;  /* 0x0000000605067220 */ /* 0x000fe20000400000 */
[----:B------:R-:W-:Y:S01]  /*7c10*/  FMUL R10, R7, R10 ;  /* 0x0000000a070a7220 */ /* 0x000fe20000400000 */
[----:B------:R-:W-:Y:S01]  /*7c20*/  LOP3.LUT R30, R169, 0xff, RZ, 0xc0, !PT ;  /* 0x000000ffa91e7812 */ /* 0x000fe200078ec0ff */
[----:B------:R-:W-:Y:S01]  /*7c30*/  FMUL R4, R3, R4 ;  /* 0x0000000403047220 */ /* 0x000fe20000400000 */
[----:B------:R-:W-:Y:S01]  /*7c40*/  FFMA.FTZ R9, R12, R9, 0.48089820146560668945 ;  /* 0x3ef6384a0c097423 */ /* 0x000fe20000010009 */
[----:B------:R-:W-:Y:S01]  /*7c50*/  FMUL R6, R5, R6 ;  /* 0x0000000605067220 */ /* 0x000fe20000400000 */
[----:B------:R-:W-:Y:S01]  /*7c60*/  FMUL R10, R7, R10 ;  /* 0x0000000a070a7220 */ /* 0x000fe20000400000 */
[----:B------:R-:W-:Y:S01]  /*7c70*/  LEA R30, R30, UR25, 0x4 ;  /* 0x000000191e1e7c11 */ /* 0x000fe2000f8e20ff */
[----:B------:R-:W-:Y:S01]  /*7c80*/  BAR.SYNC.DEFER_BLOCKING 0x0 ;  /* 0x0000000000007b1d */ /* 0x000fe20000010000 */
[----:B------:R-:W-:Y:S01]  /*7c90*/  FFMA.FTZ R15, R12, R9, -0.72134751081466674805 ;  /* 0xbf38aa3b0c0f7423 */ /* 0x000fe20000010009 */
[----:B------:R-:W-:Y:S01]  /*7ca0*/  FFMA.FTZ R3, R3, 1.4426950216293334961, R4 ;  /* 0x3fb8aa3b03037823 */ /* 0x000fe20000010004 */
[----:B------:R-:W-:Y:S01]  /*7cb0*/  FFMA.FTZ R9, R5, 1.4426950216293334961, R6 ;  /* 0x3fb8aa3b05097823 */ /* 0x000fe20000010006 */
[----:B------:R-:W-:Y:S01]  /*7cc0*/  FFMA.FTZ R10, R7, 1.4426950216293334961, R10 ;  /* 0x3fb8aa3b070a7823 */ /* 0x000fe2000001000a */
[----:B------:R-:W-:Y:S01]  /*7cd0*/  ISETP.GE.U32.AND P1, PT, R32, 0x7f800000, PT ;  /* 0x7f8000002000780c */ /* 0x000fe20003f26070 */
[----:B------:R-:W-:Y:S01]  /*7ce0*/  FMUL R15, R12, R15 ;  /* 0x0000000f0c0f7220 */ /* 0x000fe20000400000 */
[----:B------:R-:W-:Y:S01]  /*7cf0*/  ISETP.GE.U32.AND P5, PT, R34, 0x7f800000, PT ;  /* 0x7f8000002200780c */ /* 0x000fe20003fa6070 */
[----:B------:R-:W-:Y:S01]  /*7d00*/  FADD R38, R11, R10 ;  /* 0x0000000a0b267221 */ /* 0x000fe20000000000 */
[----:B------:R-:W-:Y:S01]  /*7d10*/  FADD R37, R8, R9 ;  /* 0x0000000908257221 */ /* 0x000fe20000000000 */
[----:B------:R-:W-:Y:S01]  /*7d20*/  FMUL R15, R12, R15 ;  /* 0x0000000f0c0f7220 */ /* 0x000fe20000400000 */
[----:B------:R-:W-:Y:S01]  /*7d30*/  FSETP.NEU.AND P2, PT, R32, RZ, PT ;  /* 0x000000ff2000720b */ /* 0x000fe20003f4d000 */
[----:B------:R-:W1:Y:S01]  /*7d40*/  LDC.64 R22, c[0x0][0x228] ;  /* 0x00008a00ff167b82 */ /* 0x000e620000000a00 */
[----:B------:R-:W-:Y:S01]  /*7d50*/  F2FP.F16.F32.PACK_AB R33, R18, R17 ;  /* 0x000000111221723e */ /* 0x000fe200000000ff */
[----:B------:R-:W-:Y:S01]  /*7d60*/  FFMA.FTZ R12, R12, 1.4426950216293334961, R15 ;  /* 0x3fb8aa3b0c0c7823 */ /* 0x000fe2000001000f */
[----:B------:R-:W-:Y:S01]  /*7d70*/  F2FP.F16.F32.PACK_AB R35, R159, R16 ;  /* 0x000000109f23723e */ /* 0x000fe200000000ff */
[----:B------:R-:W-:Y:S01]  /*7d80*/  FADD R36, R2, R3 ;  /* 0x0000000302247221 */ /* 0x000fe20000000000 */
[----:B------:R-:W-:Y:S01]  /*7d90*/  ISETP.GE.U32.AND P0, PT, R31, 0x7f800000, PT ;  /* 0x7f8000001f00780c */ /* 0x000fe20003f06070 */
[----:B------:R-:W-:Y:S01]  /*7da0*/  FADD R39, R13, R12 ;  /* 0x0000000c0d277221 */ /* 0x000fe20000000000 */
[----:B------:R-:W-:Y:S01]  /*7db0*/  @P1 IMAD.MOV.U32 R11, RZ, RZ, 0x7f800000 ;  /* 0x7f800000ff0b1424 */ /* 0x000fe200078e00ff */
[----:B--2---:R-:W-:Y:S01]  /*7dc0*/  PRMT R168, R169, 0x6540, R168 ;  /* 0x00006540a9a87816 */ /* 0x004fe200000000a8 */
[----:B------:R-:W-:Y:S01]  /*7dd0*/  @P5 IMAD.MOV.U32 R13, RZ, RZ, 0x7f800000 ;  /* 0x7f800000ff0d5424 */ /* 0x000fe200078e00ff */
[----:B------:R-:W-:Y:S01]  /*7de0*/  ISETP.GE.U32.AND P4, PT, R41, 0x7f800000, PT ;  /* 0x7f8000002900780c */ /* 0x000fe20003f86070 */
[----:B------:R-:W-:Y:S01]  /*7df0*/  @P1 FFMA.FTZ R37, R32, R11, +INF ;  /* 0x7f80000020251423 */ /* 0x000fe2000001000b */
[----:B------:R-:W2:Y:S01]  /*7e00*/  LDS.128 R4, [R30] ;  /* 0x000000001e047984 */ /* 0x000ea20000000c00 */
[C---:B------:R-:W-:Y:S01]  /*7e10*/  FSETP.NEU.AND P1, PT, R34.reuse, RZ, PT ;  /* 0x000000ff2200720b */ /* 0x040fe20003f2d000 */
[----:B------:R-:W-:Y:S01]  /*7e20*/  @P5 FFMA.FTZ R38, R34, R13, +INF ;  /* 0x7f80000022265423 */ /* 0x000fe2000001000d */
[----:B------:R-:W-:Y:S01]  /*7e30*/  F2FP.F16.F32.PACK_AB R32, R165, R20 ;  /* 0x00000014a520723e */ /* 0x000fe200000000ff */
[----:B------:R-:W-:Y:S01]  /*7e40*/  IMAD R3, R168, UR5, RZ ;  /* 0x00000005a8037c24 */ /* 0x000fe2000f8e02ff */
[----:B------:R-:W-:Y:S01]  /*7e50*/  F2FP.F16.F32.PACK_AB R34, R157, R14 ;  /* 0x0000000e9d22723e */ /* 0x000fe200000000ff */
[----:B------:R-:W-:Y:S01]  /*7e60*/  BAR.SYNC.DEFER_BLOCKING 0x0 ;  /* 0x0000000000007b1d */ /* 0x000fe20000010000 */
[----:B------:R-:W-:Y:S01]  /*7e70*/  USHF.L.U32 UR5, UR4, 0x1, URZ ;  /* 0x0000000104057899 */ /* 0x000fe2000800063f */
[----:B------:R-:W-:Y:S01]  /*7e80*/  @P0 IMAD.MOV.U32 R2, RZ, RZ, 0x7f800000 ;  /* 0x7f800000ff020424 */ /* 0x000fe200078e00ff */
[----:B------:R-:W-:Y:S01]  /*7e90*/  FSETP.NEU.AND P3, PT, R31, RZ, PT ;  /* 0x000000ff1f00720b */ /* 0x000fe20003f6d000 */
[----:B------:R-:W-:Y:S01]  /*7ea0*/  IMAD.SHL.U32 R9, R3, 0x2, RZ ;  /* 0x0000000203097824 */ /* 0x000fe200078e00ff */
[----:B------:R-:W-:Y:S01]  /*7eb0*/  FSEL R37, R37, -INF , P2 ;  /* 0xff80000025257808 */ /* 0x000fe20001000000 */
[----:B------:R-:W-:Y:S01]  /*7ec0*/  @P0 FFMA.FTZ R36, R31, R2, +INF ;  /* 0x7f8000001f240423 */ /* 0x000fe20000010002 */
[----:B------:R-:W-:Y:S01]  /*7ed0*/  IMAD.HI R8, R3, 0x2, RZ ;  /* 0x0000000203087827 */ /* 0x000fe200078e02ff */
[----:B------:R-:W-:-:S02]  /*7ee0*/  FSEL R38, R38, -INF , P1 ;  /* 0xff80000026267808 */ /* 0x000fc40000800000 */
[----:B-1----:R-:W-:Y:S01]  /*7ef0*/  IADD3 R2, P0, P5, R9, UR5, R22 ;  /* 0x0000000509027c10 */ /* 0x002fe2000fd1e016 */
[----:B------:R-:W-:Y:S01]  /*7f00*/  UIMAD.WIDE UR4, UR4, 0x2, URZ ;  /* 0x00000002040478a5 */ /* 0x000fe2000f8e023f */
[----:B------:R-:W-:Y:S02]  /*7f10*/  @P4 IMAD.MOV.U32 R10, RZ, RZ, 0x7f800000 ;  /* 0x7f800000ff0a4424 */ /* 0x000fe400078e00ff */
[----:B------:R-:W-:Y:S01]  /*7f20*/  FFMA R37, R37, 0.69314718246459960938, R116 ;  /* 0x3f31721825257823 */ /* 0x000fe20000000074 */
[C---:B------:R-:W-:Y:S02]  /*7f30*/  IMAD.SHL.U32 R11, R43.reuse, 0x2, RZ ;  /* 0x000000022b0b7824 */ /* 0x040fe400078e00ff */
[----:B------:R-:W-:Y:S01]  /*7f40*/  FFMA R38, R38, 0.69314718246459960938, R139 ;  /* 0x3f31721826267823 */ /* 0x000fe2000000008b */
[----:B------:R-:W-:Y:S01]  /*7f50*/  IMAD R19, R43, 0x6, RZ ;  /* 0x000000062b137824 */ /* 0x000fe200078e02ff */
[----:B------:R-:W-:Y:S01]  /*7f60*/  IADD3.X R3, R8, UR5, R23, P0, P5 ;  /* 0x0000000508037c10 */ /* 0x000fe200087ea417 */
[----:B------:R-:W-:Y:S01]  /*7f70*/  @P4 FFMA.FTZ R39, R41, R10, +INF ;  /* 0x7f80000029274423 */ /* 0x000fe2000001000a */
[-C--:B------:R-:W-:Y:S01]  /*7f80*/  IADD3 R8, P4, R11, R2.reuse, RZ ;  /* 0x000000020b087210 */ /* 0x080fe20007f9e0ff */
[C---:B------:R-:W-:Y:S01]  /*7f90*/  IMAD R13, R43.reuse, 0x3, RZ ;  /* 0x000000032b0d7824 */ /* 0x040fe200078e02ff */
[CC--:B------:R-:W-:Y:S01]  /*7fa0*/  LEA R10, P5, R43.reuse, R2.reuse, 0x2 ;  /* 0x000000022b0a7211 */ /* 0x0c0fe200078a10ff */
[----:B0-----:R-:W-:Y:S01]  /*7fb0*/  IMAD R27, R43, 0xa, RZ ;  /* 0x0000000a2b1b7824 */ /* 0x001fe200078e02ff */
[-C--:B------:R-:W-:Y:S01]  /*7fc0*/  IADD3 R12, P6, R19, R2.reuse, RZ ;  /* 0x00000002130c7210 */ /* 0x080fe20007fde0ff */
[----:B------:R0:W-:Y:S01]  /*7fd0*/  STSM.16.M88.4 [R28], R32 ;  /* 0x000000201c007844 */ /* 0x0001e20000000200 */
[C---:B------:R-:W-:Y:S01]  /*7fe0*/  IMAD R31, R43.reuse, 0xc, RZ ;  /* 0x0000000c2b1f7824 */ /* 0x040fe200078e02ff */
[CC--:B------:R-:W-:Y:S01]  /*7ff0*/  LEA.HI.X.SX32 R9, R43.reuse, R3.reuse, 0x1, P4 ;  /* 0x000000032b097211 */ /* 0x0c0fe200020f0eff */
[C---:B------:R-:W-:Y:S01]  /*8000*/  IMAD.SHL.U32 R15, R43.reuse, 0x4, RZ ;  /* 0x000000042b0f7824 */ /* 0x040fe200078e00ff */
[----:B------:R-:W-:Y:S01]  /*8010*/  BAR.SYNC.DEFER_BLOCKING 0x0 ;  /* 0x0000000000007b1d */ /* 0x000fe20000010000 */
[C---:B------:R-:W-:Y:S01]  /*8020*/  IMAD R17, R43.reuse, 0x5, RZ ;  /* 0x000000052b117824 */ /* 0x040fe200078e02ff */
[CC--:B------:R-:W-:Y:S01]  /*8030*/  LEA R14, P4, R43.reuse, R2.reuse, 0x3 ;  /* 0x000000022b0e7211 */ /* 0x0c0fe200078818ff */
[----:B------:R-:W-:Y:S01]  /*8040*/  IMAD R21, R43, 0x7, RZ ;  /* 0x000000072b157824 */ /* 0x000fe200078e02ff */
[-C--:B------:R-:W-:Y:S01]  /*8050*/  LEA.HI.X.SX32 R11, R11, R3.reuse, 0x1, P5 ;  /* 0x000000030b0b7211 */ /* 0x080fe200028f0eff */
[----:B------:R-:W-:Y:S01]  /*8060*/  IMAD.SHL.U32 R23, R43, 0x8, RZ ;  /* 0x000000082b177824 */ /* 0x000fe200078e00ff */
[-C--:B------:R-:W-:Y:S01]  /*8070*/  IADD3 R16, P5, R27, R2.reuse, RZ ;  /* 0x000000021b107210 */ /* 0x080fe20007fbe0ff */
[----:B------:R-:W-:Y:S01]  /*8080*/  IMAD R25, R43, 0x9, RZ ;  /* 0x000000092b197824 */ /* 0x000fe200078e02ff */
[-C--:B------:R-:W-:Y:S01]  /*8090*/  LEA.HI.X.SX32 R13, R13, R3.reuse, 0x1, P6 ;  /* 0x000000030d0d7211 */ /* 0x080fe200030f0eff */
[----:B------:R-:W-:Y:S01]  /*80a0*/  IMAD R29, R43, 0xb, RZ ;  /* 0x0000000b2b1d7824 */ /* 0x000fe200078e02ff */
[-C--:B------:R-:W-:Y:S01]  /*80b0*/  IADD3 R18, P6, R31, R2.reuse, RZ ;  /* 0x000000021f127210 */ /* 0x080fe20007fde0ff */
[----:B------:R-:W-:Y:S01]  /*80c0*/  ULDC UR4, c[0x0][0x27c] ;  /* 0x00009f0000047ab9 */ /* 0x000fe20000000800 */
[----:B0-----:R-:W-:Y:S01]  /*80d0*/  IMAD R35, R43, 0xe, RZ ;  /* 0x0000000e2b237824 */ /* 0x001fe200078e02ff */
[-C--:B------:R-:W-:Y:S01]  /*80e0*/  LEA.HI.X.SX32 R15, R15, R3.reuse, 0x1, P4 ;  /* 0x000000030f0f7211 */ /* 0x080fe200020f0eff */
[----:B------:R-:W-:Y:S01]  /*80f0*/  IMAD R33, R43, 0xd, RZ ;  /* 0x0000000d2b217824 */ /* 0x000fe200078e02ff */
[----:B------:R-:W-:Y:S01]  /*8100*/  LEA.HI.X.SX32 R17, R17, R3, 0x1, P5 ;  /* 0x0000000311117211 */ /* 0x000fe200028f0eff */
[----:B------:R-:W-:Y:S01]  /*8110*/  UIMAD UR4, UR24, UR4, URZ ;  /* 0x00000004180472a4 */ /* 0x000fe2000f8e023f */
[----:B------:R-:W-:-:S02]  /*8120*/  IADD3 R20, P4, R35, R2, RZ ;  /* 0x0000000223147210 */ /* 0x000fc40007f9e0ff */
[-C--:B------:R-:W-:Y:S01]  /*8130*/  LEA R22, P5, R43, R2.reuse, 0x4 ;  /* 0x000000022b167211 */ /* 0x080fe200078a20ff */
[----:B------:R-:W-:Y:S01]  /*8140*/  USHF.L.U32 UR6, UR4, 0x2, URZ ;  /* 0x0000000204067899 */ /* 0x000fe2000800063f */
[-C--:B------:R-:W-:Y:S01]  /*8150*/  LEA.HI.X.SX32 R19, R19, R3.reuse, 0x1, P6 ;  /* 0x0000000313137211 */ /* 0x080fe200030f0eff */
[----:B------:R-:W-:Y:S01]  /*8160*/  UIMAD.WIDE UR4, UR4, 0x4, URZ ;  /* 0x00000004040478a5 */ /* 0x000fe2000f8e023f */
[-C--:B------:R-:W-:Y:S01]  /*8170*/  IADD3 R24, P6, R49, R2.reuse, RZ ;  /* 0x0000000231187210 */ /* 0x080fe20007fde0ff */
[----:B------:R0:W1:Y:S01]  /*8180*/  LDS.128 R44, [R30] ;  /* 0x000000001e2c7984 */ /* 0x0000620000000c00 */
[-C--:B------:R-:W-:Y:S02]  /*8190*/  LEA.HI.X.SX32 R21, R21, R3.reuse, 0x1, P4 ;  /* 0x0000000315157211 */ /* 0x080fe400020f0eff */
[----:B------:R-:W-:Y:S01]  /*81a0*/  IADD3 R26, P4, R51, R2, RZ ;  /* 0x00000002331a7210 */ /* 0x000fe20007f9e0ff */
[----:B--2---:R2:W-:Y:S01]  /*81b0*/  STG.E.U16 desc[UR20][R2.64], R4 ;  /* 0x0000000402007986 */ /* 0x0045e2000c101514 */
[----:B------:R-:W-:-:S02]  /*81c0*/  LEA.HI.X.SX32 R23, R23, R3, 0x1, P5 ;  /* 0x0000000317177211 */ /* 0x000fc400028f0eff */
[-C--:B------:R-:W-:Y:S02]  /*81d0*/  IADD3 R28, P5, R53, R2.reuse, RZ ;  /* 0x00000002351c7210 */ /* 0x080fe40007fbe0ff */
[-C--:B------:R-:W-:Y:S02]  /*81e0*/  LEA.HI.X.SX32 R25, R25, R3.reuse, 0x1, P6 ;  /* 0x0000000319197211 */ /* 0x080fe400030f0eff */
[----:B0-----:R-:W-:Y:S02]  /*81f0*/  IADD3 R30, P6, R55, R2, RZ ;  /* 0x00000002371e7210 */ /* 0x001fe40007fde0ff */
[----:B------:R-:W-:Y:S02]  /*8200*/  LEA.HI.X.SX32 R27, R27, R3, 0x1, P4 ;  /* 0x000000031b1b7211 */ /* 0x000fe400020f0eff */
[----:B------:R-:W-:Y:S01]  /*8210*/  FSETP.NEU.AND P0, PT, R41, RZ, PT ;  /* 0x000000ff2900720b */ /* 0x000fe20003f0d000 */
[----:B------:R-:W-:Y:S01]  /*8220*/  IMAD R41, R43, 0xf, RZ ;  /* 0x0000000f2b297824 */ /* 0x000fe200078e02ff */
[----:B--2---:R-:W-:-:S02]  /*8230*/  PRMT R4, R4, 0x7632, R4 ;  /* 0x0000763204047816 */ /* 0x004fc40000000004 */
[-C--:B------:R-:W-:Y:S02]  /*8240*/  IADD3 R32, P4, R57, R2.reuse, RZ ;  /* 0x0000000239207210 */ /* 0x080fe40007f9e0ff */
[-C--:B------:R-:W-:Y:S01]  /*8250*/  LEA.HI.X.SX32 R29, R29, R3.reuse, 0x1, P5 ;  /* 0x000000031d1d7211 */ /* 0x080fe200028f0eff */
[----:B------:R0:W-:Y:S01]  /*8260*/  STG.E.U16 desc[UR20][R8.64], R4 ;  /* 0x0000000408007986 */ /* 0x0001e2000c101514 */
[-C--:B------:R-:W-:Y:S02]  /*8270*/  IADD3 R34, P5, R59, R2.reuse, RZ ;  /* 0x000000023b227210 */ /* 0x080fe40007fbe0ff */
[-C--:B------:R-:W-:Y:S01]  /*8280*/  LEA.HI.X.SX32 R31, R31, R3.reuse, 0x1, P6 ;  /* 0x000000031f1f7211 */ /* 0x080fe200030f0eff */
[----:B------:R2:W-:Y:S01]  /*8290*/  STG.E.U16 desc[UR20][R10.64], R5 ;  /* 0x000000050a007986 */ /* 0x0005e2000c101514 */
[----:B------:R-:W-:Y:S02]  /*82a0*/  IADD3 R2, P6, R61, R2, RZ ;  /* 0x000000023d027210 */ /* 0x000fe40007fde0ff */
[----:B------:R-:W-:-:S02]  /*82b0*/  LEA.HI.X.SX32 R33, R33, R3, 0x1, P4 ;  /* 0x0000000321217211 */ /* 0x000fc400020f0eff */
[-C--:B------:R-:W-:Y:S02]  /*82c0*/  LEA.HI.X.SX32 R35, R35, R3.reuse, 0x1, P5 ;  /* 0x0000000323237211 */ /* 0x080fe400028f0eff */
[----:B------:R-:W-:Y:S02]  /*82d0*/  LEA.HI.X.SX32 R3, R41, R3, 0x1, P6 ;  /* 0x0000000329037211 */ /* 0x000fe400030f0eff */
[----:B0-----:R-:W-:Y:S02]  /*82e0*/  PRMT R9, R5, 0x7632, R9 ;  /* 0x0000763205097816 */ /* 0x001fe40000000009 */
[----:B------:R-:W-:Y:S02]  /*82f0*/  FSEL R4, R39, -INF , P0 ;  /* 0xff80000027047808 */ /* 0x000fe40000000000 */
[----:B--2---:R-:W-:Y:S01]  /*8300*/  PRMT R11, R6, 0x7632, R11 ;  /* 0x00007632060b7816 */ /* 0x004fe2000000000b */
[----:B------:R0:W-:Y:S01]  /*8310*/  STG.E.U16 desc[UR20][R12.64], R9 ;  /* 0x000000090c007986 */ /* 0x0001e2000c101514 */
[----:B-1----:R-:W-:Y:S01]  /*8320*/  PRMT R8, R45, 0x7632, R8 ;  /* 0x000076322d087816 */ /* 0x002fe20000000008 */
[----:B------:R-:W-:Y:S01]  /*8330*/  FFMA R39, R4, 0.69314718246459960938, R181 ;  /* 0x3f31721804277823 */ /* 0x000fe200000000b5 */
[----:B------:R-:W-:Y:S01]  /*8340*/  PRMT R10, R47, 0x7632, R10 ;  /* 0x000076322f0a7816 */ /* 0x000fe2000000000a */
[----:B------:R1:W-:Y:S01]  /*8350*/  STG.E.U16 desc[UR20][R14.64], R6 ;  /* 0x000000060e007986 */ /* 0x0003e2000c101514 */
[----:B------:R-:W-:-:S03]  /*8360*/  FSEL R5, R36, -INF , P3 ;  /* 0xff80000024057808 */ /* 0x000fc60001800000 */
[----:B------:R-:W-:Y:S02]  /*8370*/  STG.E.U16 desc[UR20][R16.64], R11 ;  /* 0x0000000b10007986 */ /* 0x000fe4000c101514 */
[----:B------:R-:W-:Y:S01]  /*8380*/  FFMA R36, R5, 0.69314718246459960938, R0 ;  /* 0x3f31721805247823 */ /* 0x000fe20000000000 */
[----:B------:R-:W-:Y:S01]  /*8390*/  IMAD.SHL.U32 R5, R168, 0x4, RZ ;  /* 0x00000004a8057824 */ /* 0x000fe200078e00ff */
[----:B0-----:R-:W-:Y:S01]  /*83a0*/  PRMT R13, R7, 0x7632, R13 ;  /* 0x00007632070d7816 */ /* 0x001fe2000000000d */
[----:B------:R-:W-:Y:S01]  /*83b0*/  STG.E.U16 desc[UR20][R18.64], R7 ;  /* 0x0000000712007986 */ /* 0x000fe2000c101514 */
[----:B------:R-:W-:Y:S01]  /*83c0*/  PRMT R9, R46, 0x7632, R9 ;  /* 0x000076322e097816 */ /* 0x000fe20000000009 */
[----:B------:R-:W-:Y:S01]  /*83d0*/  IMAD.HI R0, R168, 0x4, RZ ;  /* 0x00000004a8007827 */ /* 0x000fe200078e02ff */
[----:B-1----:R-:W-:Y:S01]  /*83e0*/  PRMT R15, R44, 0x7632, R15 ;  /* 0x000076322c0f7816 */ /* 0x002fe2000000000f */
[----:B------:R-:W-:Y:S02]  /*83f0*/  STG.E.U16 desc[UR20][R20.64], R13 ;  /* 0x0000000d14007986 */ /* 0x000fe4000c101514 */
[----:B------:R-:W-:-:S02]  /*8400*/  IMAD.SHL.U32 R6, R169, 0x2, RZ ;  /* 0x00000002a9067824 */ /* 0x000fc400078e00ff */
[----:B------:R-:W-:Y:S03]  /*8410*/  STG.E.U16 desc[UR20][R22.64], R44 ;  /* 0x0000002c16007986 */ /* 0x000fe6000c101514 */
[----:B------:R-:W-:Y:S01]  /*8420*/  LOP3.LUT R6, R6, 0x1f8, RZ, 0xc0, !PT ;  /* 0x000001f806067812 */ /* 0x000fe200078ec0ff */
[----:B------:R-:W-:Y:S04]  /*8430*/  STG.E.U16 desc[UR20][R24.64], R15 ;  /* 0x0000000f18007986 */ /* 0x000fe8000c101514 */
[----:B------:R-:W-:Y:S04]  /*8440*/  STG.E.U16 desc[UR20][R26.64], R45 ;  /* 0x0000002d1a007986 */ /* 0x000fe8000c101514 */
[----:B------:R-:W-:Y:S04]  /*8450*/  STG.E.U16 desc[UR20][R28.64], R8 ;  /* 0x000000081c007986 */ /* 0x000fe8000c101514 */
[----:B------:R-:W-:Y:S04]  /*8460*/  STG.E.U16 desc[UR20][R30.64], R46 ;  /* 0x0000002e1e007986 */ /* 0x000fe8000c101514 */
[----:B------:R0:W-:Y:S04]  /*8470*/  STG.E.U16 desc[UR20][R32.64], R9 ;  /* 0x0000000920007986 */ /* 0x0001e8000c101514 */
[----:B------:R-:W-:Y:S04]  /*8480*/  STG.E.U16 desc[UR20][R34.64], R47 ;  /* 0x0000002f22007986 */ /* 0x000fe8000c101514 */
[----:B------:R1:W-:Y:S01]  /*8490*/  STG.E.U16 desc[UR20][R2.64], R10 ;  /* 0x0000000a02007986 */ /* 0x0003e2000c101514 */
[----:B------:R-:W-:Y:S08]  /*84a0*/  BAR.SYNC.DEFER_BLOCKING 0x0 ;  /* 0x0000000000007b1d */ /* 0x000ff00000010000 */
[----:B0-----:R-:W1:Y:S01]  /*84b0*/  LDC.64 R8, c[0x0][0x230] ;  /* 0x00008c00ff087b82 */ /* 0x001e620000000a00 */
[----:B------:R-:W-:Y:S04]  /*84c0*/  STS.64 [R6+UR25], R36 ;  /* 0x0000002406007988 */ /* 0x000fe80008000a19 */
[----:B------:R-:W-:Y:S03]  /*84d0*/  STS.64 [R6+UR25+0x200], R38 ;  /* 0x0002002606007988 */ /* 0x000fe60008000a19 */
[----:B------:R-:W-:Y:S01]  /*84e0*/  BAR.SYNC.DEFER_BLOCKING 0x0 ;  /* 0x0000000000007b1d */ /* 0x000fe20000010000 */
[----:B-1----:R-:W-:-:S04]  /*84f0*/  IADD3 R2, P0, P1, R5, UR6, R8 ;  /* 0x0000000605027c10 */ /* 0x002fc8000f91e008 */
[----:B------:R-:W-:Y:S01]  /*8500*/  IADD3.X R3, R0, UR5, R9, P0, P1 ;  /* 0x0000000500037c10 */ /* 0x000fe200087e2409 */
[----:B------:R-:W0:Y:S04]  /*8510*/  LDS R7, [R40] ;  /* 0x0000000028077984 */ /* 0x000e280000000800 */
[----:B0-----:R-:W-:Y:S01]  /*8520*/  STG.E desc[UR20][R2.64], R7 ;  /* 0x0000000702007986 */ /* 0x001fe2000c101914 */
[----:B------:R-:W-:Y:S05]  /*8530*/  EXIT ;  /* 0x000000000000794d */ /* 0x000fea0003800000 */
.L_x_2:
[----:B------:R-:W-:-:S00]  /*8540*/  BRA `(.L_x_2) ;  /* 0xfffffffc00fc7947 */ /* 0x000fc0000383ffff */
[----:B------:R-:W-:-:S00]  /*8550*/  NOP ;  /* 0x0000000000007918 */ /* 0x000fc00000000000 */
        /* <DEDUP_REMOVED lines=10> */
.L_x_3:


//--------------------- .nv.global.init           --------------------------
	.section	.nv.global.init,"aw",@progbits
.nv.global.init:
	.type		_$_str,@object
	.size		_$_str,(.L_0 - _$_str)
_$_str:
        /*0000*/ 	.byte	0x5f, 0x5f, 0x43, 0x55, 0x44, 0x41, 0x5f, 0x46, 0x54, 0x5a, 0x00
.L_0:


//--------------------- .nv.shared.attn_fwd       --------------------------
	.section	.nv.shared.attn_fwd,"aw",@nobits
	.sectionflags	@""
	.align	16
	.zero		1024


//--------------------- .nv.shared.reserved.0     --------------------------
	.section	.nv.shared.reserved.0,"aw",@nobits
	.weak		__nv_reservedSMEM_offset_0_alias
	.size		__nv_reservedSMEM_offset_0_alias, 0, 0
	.other		__nv_reservedSMEM_offset_0_alias,@"STO_CUDA_RESERVED_SHARED STV_DEFAULT"
__nv_reservedSMEM_offset_0_alias:
	.zero		0


//--------------------- .nv.constant0.attn_fwd    --------------------------
	.section	.nv.constant0.attn_fwd,"a",@progbits
	.sectionflags	@""
	.align	4
.nv.constant0.attn_fwd:
	.zero		664


//--------------------- SYMBOLS --------------------------

	.type		.nv.reservedSmem.offset0,@object
	.size		.nv.reservedSmem.offset0,0x4
